def attn_fwd(
    Q,
    K,
    V,
    Out,
    Lse,
    sm_scale,
    stride_qz,
    stride_qh,
    stride_qm,
    stride_qk,
    stride_kz,
    stride_kh,
    stride_kn,
    stride_kk,
    stride_vz,
    stride_vh,
    stride_vn,
    stride_vk,
    stride_oz,
    stride_oh,
    stride_om,
    stride_ok,
    seqlen_q,
    seqlen_k,
    BLOCK_M: tl.constexpr,
    BLOCK_N: tl.constexpr,
    HEAD_DIM: tl.constexpr,
    CAUSAL: tl.constexpr,
):
    start_m = tl.program_id(0)
    off_hz = tl.program_id(1)
    q_off = off_hz * stride_qh
    k_off = off_hz * stride_kh
    v_off = off_hz * stride_vh
    offs_m = start_m * BLOCK_M + tl.arange(0, BLOCK_M)
    offs_d = tl.arange(0, HEAD_DIM)
    offs_n = tl.arange(0, BLOCK_N)
    q_ptrs = Q + q_off + offs_m[:, None] * stride_qm + offs_d[None, :] * stride_qk
    k_ptrs = K + k_off + offs_d[:, None] * stride_kk + offs_n[None, :] * stride_kn
    v_ptrs = V + v_off + offs_n[:, None] * stride_vn + offs_d[None, :] * stride_vk
    m_i = tl.full([BLOCK_M], float("-inf"), dtype=tl.float32)
    l_i = tl.zeros([BLOCK_M], dtype=tl.float32) + 1.0
    acc = tl.zeros([BLOCK_M, HEAD_DIM], dtype=tl.float32)
    q = tl.load(q_ptrs)
    acc, l_i, m_i = _attn_fwd_inner(
        acc,
        l_i,
        m_i,
        q,
        k_ptrs,
        v_ptrs,
        sm_scale,
        stride_kn,
        stride_vn,
        start_m,
        seqlen_k,
        BLOCK_M,
        BLOCK_N,
        HEAD_DIM,
        CAUSAL,
    )
    acc = acc / l_i[:, None]
    lse = m_i + tl.math.log2(l_i) / 1.4426950408889634
    o_ptrs = (
        Out
        + off_hz * stride_oh
        + offs_m[:, None] * stride_om
        + offs_d[None, :] * stride_ok
    )
    tl.store(o_ptrs, acc.to(Out.dtype.element_ty))
    tl.store(Lse + off_hz * seqlen_q + offs_m, lse)

# config = {"BLOCK_M": 32, "BLOCK_N": 32, "HEAD_DIM": 512, "arch": "sm_90", "causal": false, "dtype": "fp8e4m3", "num_stages": 2, "num_warps": 8}
# arch = sm_90


// ===== COMPILED SASS (sm_90a) =====

	.target	sm_90a

	.elftype	@"ET_EXEC"


//--------------------- .note.nv.tkinfo           --------------------------
	.section	.note.nv.tkinfo,"",@"SHT_NOTE"
	.sectionflags	@"SHF_NOTE_NV_TKINFO"
	.tkinfo
        /*0018*/ 	.word	0x00000002
        /*0030*/ 	.string	""
        /*0030*/ 	.string	"ptxas"
        /*0030*/ 	.string	"Cuda compilation tools, release 13.0, V13.0.88"
        /*0030*/ 	.string	"Build cuda_13.0.r13.0/compiler.36424714_0"
        /*0030*/ 	.string	"-v  -suppress-debug-info  -lineinfo  -arch sm_90a "



//--------------------- .note.nv.cuinfo           --------------------------
	.section	.note.nv.cuinfo,"",@"SHT_NOTE"
	.sectionflags	@"SHF_NOTE_NV_CUINFO"
        /*0018*/ 	.short	0x0002
        /*001a*/ 	.short	0x005a
        /*001c*/ 	.short	0x0082
	.zero		2


//--------------------- .nv.info                  --------------------------
	.section	.nv.info,"",@"SHT_CUDA_INFO"
	.align	4


	//----- nvinfo : EIATTR_REGCOUNT
	.align		4
        /*0000*/ 	.byte	0x04, 0x2f
        /*0002*/ 	.short	(.L_2 - .L_1)
	.align		4
.L_1:
        /*0004*/ 	.word	index@(attn_fwd)
        /*0008*/ 	.word	0x000000ff


	//----- nvinfo : EIATTR_FRAME_SIZE
	.align		4
.L_2:
        /*000c*/ 	.byte	0x04, 0x11
        /*000e*/ 	.short	(.L_4 - .L_3)
	.align		4
.L_3:
        /*0010*/ 	.word	index@(attn_fwd)
        /*0014*/ 	.word	0x00000270


	//----- nvinfo : EIATTR_MIN_STACK_SIZE
	.align		4
.L_4:
        /*0018*/ 	.byte	0x04, 0x12
        /*001a*/ 	.short	(.L_6 - .L_5)
	.align		4
.L_5:
        /*001c*/ 	.word	index@(attn_fwd)
        /*0020*/ 	.word	0x00000270
.L_6:


//--------------------- .nv.compat                --------------------------
	.section	.nv.compat,"",@"SHT_CUDA_COMPAT_INFO"
	.align	4
        /*0000*/ 	.byte	0x02, 0x09, 0x01, 0x00, 0x02, 0x02, 0x02, 0x00, 0x02, 0x05, 0x05, 0x00, 0x03, 0x07, 0x01, 0x01
        /*0010*/ 	.byte	0x02, 0x03, 0x00, 0x00, 0x02, 0x06, 0x01, 0x00, 0x04, 0x0b, 0x08, 0x00, 0x00, 0x00, 0x00, 0x00
        /*0020*/ 	.byte	0x00, 0x00, 0x00, 0x00


//--------------------- .nv.info.attn_fwd         --------------------------
	.section	.nv.info.attn_fwd,"",@"SHT_CUDA_INFO"
	.sectionflags	@""
	.align	4


	//----- nvinfo : EIATTR_CUDA_API_VERSION
	.align		4
        /*0000*/ 	.byte	0x04, 0x37
        /*0002*/ 	.short	(.L_8 - .L_7)
.L_7:
        /*0004*/ 	.word	0x00000082


	//----- nvinfo : EIATTR_KPARAM_INFO
	.align		4
.L_8:
        /*0008*/ 	.byte	0x04, 0x17
        /*000a*/ 	.short	(.L_10 - .L_9)
.L_9:
        /*000c*/ 	.word	0x00000000
        /*0010*/ 	.short	0x0019
        /*0012*/ 	.short	0x0080
        /*0014*/ 	.byte	0x00, 0xf4, 0x21, 0x00


	//----- nvinfo : EIATTR_KPARAM_INFO
	.align		4
.L_10:
        /*0018*/ 	.byte	0x04, 0x17
        /*001a*/ 	.short	(.L_12 - .L_11)
.L_11:
        /*001c*/ 	.word	0x00000000
        /*0020*/ 	.short	0x0018
        /*0022*/ 	.short	0x0078
        /*0024*/ 	.byte	0x00, 0xf4, 0x21, 0x00


	//----- nvinfo : EIATTR_KPARAM_INFO
	.align		4
.L_12:
        /*0028*/ 	.byte	0x04, 0x17
        /*002a*/ 	.short	(.L_14 - .L_13)
.L_13:
        /*002c*/ 	.word	0x00000000
        /*0030*/ 	.short	0x0017
        /*0032*/ 	.short	0x0070
        /*0034*/ 	.byte	0x00, 0xf0, 0x11, 0x00


	//----- nvinfo : EIATTR_KPARAM_INFO
	.align		4
.L_14:
        /*0038*/ 	.byte	0x04, 0x17
        /*003a*/ 	.short	(.L_16 - .L_15)
.L_15:
        /*003c*/ 	.word	0x00000000
        /*0040*/ 	.short	0x0016
        /*0042*/ 	.short	0x006c
        /*0044*/ 	.byte	0x00, 0xf0, 0x11, 0x00


	//----- nvinfo : EIATTR_KPARAM_INFO
	.align		4
.L_16:
        /*0048*/ 	.byte	0x04, 0x17
        /*004a*/ 	.short	(.L_18 - .L_17)
.L_17:
        /*004c*/ 	.word	0x00000000
        /*0050*/ 	.short	0x0015
        /*0052*/ 	.short	0x0068
        /*0054*/ 	.byte	0x00, 0xf0, 0x11, 0x00


	//----- nvinfo : EIATTR_KPARAM_INFO
	.align		4
.L_18:
        /*0058*/ 	.byte	0x04, 0x17
        /*005a*/ 	.short	(.L_20 - .L_19)
.L_19:
        /*005c*/ 	.word	0x00000000
        /*0060*/ 	.short	0x0014
        /*0062*/ 	.short	0x0064
        /*0064*/ 	.byte	0x00, 0xf0, 0x11, 0x00


	//----- nvinfo : EIATTR_KPARAM_INFO
	.align		4
.L_20:
        /*0068*/ 	.byte	0x04, 0x17
        /*006a*/ 	.short	(.L_22 - .L_21)
.L_21:
        /*006c*/ 	.word	0x00000000
        /*0070*/ 	.short	0x0013
        /*0072*/ 	.short	0x0060
        /*0074*/ 	.byte	0x00, 0xf0, 0x11, 0x00


	//----- nvinfo : EIATTR_KPARAM_INFO
	.align		4
.L_22:
        /*0078*/ 	.byte	0x04, 0x17
        /*007a*/ 	.short	(.L_24 - .L_23)
.L_23:
        /*007c*/ 	.word	0x00000000
        /*0080*/ 	.short	0x0012
        /*0082*/ 	.short	0x005c
        /*0084*/ 	.byte	0x00, 0xf0, 0x11, 0x00


	//----- nvinfo : EIATTR_KPARAM_INFO
	.align		4
.L_24:
        /*0088*/ 	.byte	0x04, 0x17
        /*008a*/ 	.short	(.L_26 - .L_25)
.L_25:
        /*008c*/ 	.word	0x00000000
        /*0090*/ 	.short	0x0011
        /*0092*/ 	.short	0x0058
        /*0094*/ 	.byte	0x00, 0xf0, 0x11, 0x00


	//----- nvinfo : EIATTR_KPARAM_INFO
	.align		4
.L_26:
        /*0098*/ 	.byte	0x04, 0x17
        /*009a*/ 	.short	(.L_28 - .L_27)
.L_27:
        /*009c*/ 	.word	0x00000000
        /*00a0*/ 	.short	0x0010
        /*00a2*/ 	.short	0x0054
        /*00a4*/ 	.byte	0x00, 0xf0, 0x11, 0x00


	//----- nvinfo : EIATTR_KPARAM_INFO
	.align		4
.L_28:
        /*00a8*/ 	.byte	0x04, 0x17
        /*00aa*/ 	.short	(.L_30 - .L_29)
.L_29:
        /*00ac*/ 	.word	0x00000000
        /*00b0*/ 	.short	0x000f
        /*00b2*/ 	.short	0x0050
        /*00b4*/ 	.byte	0x00, 0xf0, 0x11, 0x00


	//----- nvinfo : EIATTR_KPARAM_INFO
	.align		4
.L_30:
        /*00b8*/ 	.byte	0x04, 0x17
        /*00ba*/ 	.short	(.L_32 - .L_31)
.L_31:
        /*00bc*/ 	.word	0x00000000
        /*00c0*/ 	.short	0x000e
        /*00c2*/ 	.short	0x004c
        /*00c4*/ 	.byte	0x00, 0xf0, 0x11, 0x00


	//----- nvinfo : EIATTR_KPARAM_INFO
	.align		4
.L_32:
        /*00c8*/ 	.byte	0x04, 0x17
        /*00ca*/ 	.short	(.L_34 - .L_33)
.L_33:
        /*00cc*/ 	.word	0x00000000
        /*00d0*/ 	.short	0x000d
        /*00d2*/ 	.short	0x0048
        /*00d4*/ 	.byte	0x00, 0xf0, 0x11, 0x00


	//----- nvinfo : EIATTR_KPARAM_INFO
	.align		4
.L_34:
        /*00d8*/ 	.byte	0x04, 0x17
        /*00da*/ 	.short	(.L_36 - .L_35)
.L_35:
        /*00dc*/ 	.word	0x00000000
        /*00e0*/ 	.short	0x000c
        /*00e2*/ 	.short	0x0044
        /*00e4*/ 	.byte	0x00, 0xf0, 0x11, 0x00


	//----- nvinfo : EIATTR_KPARAM_INFO
	.align		4
.L_36:
        /*00e8*/ 	.byte	0x04, 0x17
        /*00ea*/ 	.short	(.L_38 - .L_37)
.L_37:
        /*00ec*/ 	.word	0x00000000
        /*00f0*/ 	.short	0x000b
        /*00f2*/ 	.short	0x0040
        /*00f4*/ 	.byte	0x00, 0xf0, 0x11, 0x00


	//----- nvinfo : EIATTR_KPARAM_INFO
	.align		4
.L_38:
        /*00f8*/ 	.byte	0x04, 0x17
        /*00fa*/ 	.short	(.L_40 - .L_39)
.L_39:
        /*00fc*/ 	.word	0x00000000
        /*0100*/ 	.short	0x000a
        /*0102*/ 	.short	0x003c
        /*0104*/ 	.byte	0x00, 0xf0, 0x11, 0x00


	//----- nvinfo : EIATTR_KPARAM_INFO
	.align		4
.L_40:
        /*0108*/ 	.byte	0x04, 0x17
        /*010a*/ 	.short	(.L_42 - .L_41)
.L_41:
        /*010c*/ 	.word	0x00000000
        /*0110*/ 	.short	0x0009
        /*0112*/ 	.short	0x0038
        /*0114*/ 	.byte	0x00, 0xf0, 0x11, 0x00


	//----- nvinfo : EIATTR_KPARAM_INFO
	.align		4
.L_42:
        /*0118*/ 	.byte	0x04, 0x17
        /*011a*/ 	.short	(.L_44 - .L_43)
.L_43:
        /*011c*/ 	.word	0x00000000
        /*0120*/ 	.short	0x0008
        /*0122*/ 	.short	0x0034
        /*0124*/ 	.byte	0x00, 0xf0, 0x11, 0x00


	//----- nvinfo : EIATTR_KPARAM_INFO
	.align		4
.L_44:
        /*0128*/ 	.byte	0x04, 0x17
        /*012a*/ 	.short	(.L_46 - .L_45)
.L_45:
        /*012c*/ 	.word	0x00000000
        /*0130*/ 	.short	0x0007
        /*0132*/ 	.short	0x0030
        /*0134*/ 	.byte	0x00, 0xf0, 0x11, 0x00


	//----- nvinfo : EIATTR_KPARAM_INFO
	.align		4
.L_46:
        /*0138*/ 	.byte	0x04, 0x17
        /*013a*/ 	.short	(.L_48 - .L_47)
.L_47:
        /*013c*/ 	.word	0x00000000
        /*0140*/ 	.short	0x0006
        /*0142*/ 	.short	0x002c
        /*0144*/ 	.byte	0x00, 0xf0, 0x11, 0x00


	//----- nvinfo : EIATTR_KPARAM_INFO
	.align		4
.L_48:
        /*0148*/ 	.byte	0x04, 0x17
        /*014a*/ 	.short	(.L_50 - .L_49)
.L_49:
        /*014c*/ 	.word	0x00000000
        /*0150*/ 	.short	0x0005
        /*0152*/ 	.short	0x0028
        /*0154*/ 	.byte	0x00, 0xf0, 0x11, 0x00


	//----- nvinfo : EIATTR_KPARAM_INFO
	.align		4
.L_50:
        /*0158*/ 	.byte	0x04, 0x17
        /*015a*/ 	.short	(.L_52 - .L_51)
.L_51:
        /*015c*/ 	.word	0x00000000
        /*0160*/ 	.short	0x0004
        /*0162*/ 	.short	0x0020
        /*0164*/ 	.byte	0x00, 0xf4, 0x21, 0x00


	//----- nvinfo : EIATTR_KPARAM_INFO
	.align		4
.L_52:
        /*0168*/ 	.byte	0x04, 0x17
        /*016a*/ 	.short	(.L_54 - .L_53)
.L_53:
        /*016c*/ 	.word	0x00000000
        /*0170*/ 	.short	0x0003
        /*0172*/ 	.short	0x0018
        /*0174*/ 	.byte	0x00, 0xf4, 0x21, 0x00


	//----- nvinfo : EIATTR_KPARAM_INFO
	.align		4
.L_54:
        /*0178*/ 	.byte	0x04, 0x17
        /*017a*/ 	.short	(.L_56 - .L_55)
.L_55:
        /*017c*/ 	.word	0x00000000
        /*0180*/ 	.short	0x0002
        /*0182*/ 	.short	0x0010
        /*0184*/ 	.byte	0x00, 0xf4, 0x21, 0x00


	//----- nvinfo : EIATTR_KPARAM_INFO
	.align		4
.L_56:
        /*0188*/ 	.byte	0x04, 0x17
        /*018a*/ 	.short	(.L_58 - .L_57)
.L_57:
        /*018c*/ 	.word	0x00000000
        /*0190*/ 	.short	0x0001
        /*0192*/ 	.short	0x0008
        /*0194*/ 	.byte	0x00, 0xf4, 0x21, 0x00


	//----- nvinfo : EIATTR_KPARAM_INFO
	.align		4
.L_58:
        /*0198*/ 	.byte	0x04, 0x17
        /*019a*/ 	.short	(.L_60 - .L_59)
.L_59:
        /*019c*/ 	.word	0x00000000
        /*01a0*/ 	.short	0x0000
        /*01a2*/ 	.short	0x0000
        /*01a4*/ 	.byte	0x00, 0xf4, 0x21, 0x00


	//----- nvinfo : EIATTR_SPARSE_MMA_MASK
	.align		4
.L_60:
        /*01a8*/ 	.byte	0x03, 0x50
        /*01aa*/ 	.short	0x0000


	//----- nvinfo : EIATTR_MAXREG_COUNT
	.align		4
        /*01ac*/ 	.byte	0x03, 0x1b
        /*01ae*/ 	.short	0x00ff


	//----- nvinfo : EIATTR_NUM_BARRIERS
	.align		4
        /*01b0*/ 	.byte	0x02, 0x4c
        /*01b2*/ 	.byte	0x01
	.zero		1


	//----- nvinfo : EIATTR_ANNOTATIONS
	.align		4
        /*01b4*/ 	.byte	0x04, 0x55
        /*01b6*/ 	.short	(.L_62 - .L_61)


	//   ....[0]....
.L_61:
        /*01b8*/ 	.word	0x00000001
        /*01bc*/ 	.byte	0x80, 0x21, 0x00, 0x00, 0x01, 0x00, 0x00, 0x00, 0xc0, 0x21, 0x00, 0x00, 0x01, 0x00, 0x00, 0x00
        /* <DEDUP_REMOVED lines=154> */
        /*0b6c*/ 	.byte	0xd0, 0x8e, 0x00, 0x00, 0x01, 0x00, 0x00, 0x00, 0x10, 0x8f, 0x00, 0x00


	//----- nvinfo : EIATTR_MERCURY_ISA_VERSION
	.align		4
.L_62:
        /*0b78*/ 	.byte	0x03, 0x5f
        /*0b7a*/ 	.short	0x0101


	//----- nvinfo : EIATTR_COOP_GROUP_MASK_REGIDS
	.align		4
        /*0b7c*/ 	.byte	0x04, 0x29
        /*0b7e*/ 	.short	(.L_64 - .L_63)


	//   ....[0]....
.L_63:
        /*0b80*/ 	.word	0xffffffff


	//   ....[1]....
        /*0b84*/ 	.word	0xffffffff


	//   ....[2]....
        /*0b88*/ 	.word	0xffffffff


	//   ....[3]....
        /*0b8c*/ 	.word	0xffffffff


	//   ....[4]....
        /*0b90*/ 	.word	0xffffffff


	//   ....[5]....
        /*0b94*/ 	.word	0xffffffff


	//   ....[6]....
        /*0b98*/ 	.word	0xffffffff


	//   ....[7]....
        /*0b9c*/ 	.word	0xffffffff


	//   ....[8]....
        /*0ba0*/ 	.word	0xffffffff


	//   ....[9]....
        /*0ba4*/ 	.word	0xffffffff


	//   ....[10]....
        /*0ba8*/ 	.word	0xffffffff


	//   ....[11]....
        /*0bac*/ 	.word	0xffffffff


	//   ....[12]....
        /*0bb0*/ 	.word	0xffffffff


	//   ....[13]....
        /*0bb4*/ 	.word	0xffffffff


	//   ....[14]....
        /*0bb8*/ 	.word	0xffffffff


	//   ....[15]....
        /*0bbc*/ 	.word	0xffffffff


	//   ....[16]....
        /*0bc0*/ 	.word	0xffffffff


	//   ....[17]....
        /*0bc4*/ 	.word	0xffffffff


	//   ....[18]....
        /*0bc8*/ 	.word	0xffffffff


	//   ....[19]....
        /*0bcc*/ 	.word	0xffffffff


	//----- nvinfo : EIATTR_COOP_GROUP_INSTR_OFFSETS
	.align		4
.L_64:
        /*0bd0*/ 	.byte	0x04, 0x28
        /*0bd2*/ 	.short	(.L_66 - .L_65)


	//   ....[0]....
.L_65:
        /*0bd4*/ 	.word	0x000078d0


	//   ....[1]....
        /*0bd8*/ 	.word	0x000078e0


	//   ....[2]....
        /*0bdc*/ 	.word	0x000078f0


	//   ....[3]....
        /*0be0*/ 	.word	0x00007900


	//   ....[4]....
        /*0be4*/ 	.word	0x000079a0


	//   ....[5]....
        /*0be8*/ 	.word	0x000079b0


	//   ....[6]....
        /*0bec*/ 	.word	0x000079c0


	//   ....[7]....
        /*0bf0*/ 	.word	0x000079d0


	//   ....[8]....
        /*0bf4*/ 	.word	0x00007b40


	//   ....[9]....
        /*0bf8*/ 	.word	0x00007b60


	//   ....[10]....
        /*0bfc*/ 	.word	0x00007dd0


	//   ....[11]....
        /*0c00*/ 	.word	0x00007de0


	//   ....[12]....
        /*0c04*/ 	.word	0x00007e00


	//   ....[13]....
        /*0c08*/ 	.word	0x00007e10


	//   ....[14]....
        /*0c0c*/ 	.word	0x00007e60


	//   ....[15]....
        /*0c10*/ 	.word	0x00007e70


	//   ....[16]....
        /*0c14*/ 	.word	0x00007e80


	//   ....[17]....
        /*0c18*/ 	.word	0x00007e90


	//   ....[18]....
        /*0c1c*/ 	.word	0x00007f50


	//   ....[19]....
        /*0c20*/ 	.word	0x00007f70


	//----- nvinfo : EIATTR_EXIT_INSTR_OFFSETS
	.align		4
.L_66:
        /*0c24*/ 	.byte	0x04, 0x1c
        /*0c26*/ 	.short	(.L_68 - .L_67)


	//   ....[0]....
.L_67:
        /*0c28*/ 	.word	0x0000de70


	//   ....[1]....
        /*0c2c*/ 	.word	0x0000dea0


	//----- nvinfo : EIATTR_REQNTID
	.align		4
.L_68:
        /*0c30*/ 	.byte	0x04, 0x10
        /*0c32*/ 	.short	(.L_70 - .L_69)
.L_69:
        /*0c34*/ 	.word	0x00000100
        /*0c38*/ 	.word	0x00000001
        /*0c3c*/ 	.word	0x00000001


	//----- nvinfo : EIATTR_CBANK_PARAM_SIZE
	.align		4
.L_70:
        /*0c40*/ 	.byte	0x03, 0x19
        /*0c42*/ 	.short	0x0088


	//----- nvinfo : EIATTR_PARAM_CBANK
	.align		4
        /*0c44*/ 	.byte	0x04, 0x0a
        /*0c46*/ 	.short	(.L_72 - .L_71)
	.align		4
.L_71:
        /*0c48*/ 	.word	index@(.nv.constant0.attn_fwd)
        /*0c4c*/ 	.short	0x0210
        /*0c4e*/ 	.short	0x0088


	//----- nvinfo : EIATTR_SW_WAR
	.align		4
.L_72:
        /*0c50*/ 	.byte	0x04, 0x36
        /*0c52*/ 	.short	(.L_74 - .L_73)
.L_73:
        /*0c54*/ 	.word	0x00000008
.L_74:


//--------------------- .nv.callgraph             --------------------------
	.section	.nv.callgraph,"",@"SHT_CUDA_CALLGRAPH"
	.align	4
	.sectionentsize	8
	.align		4
        /*0000*/ 	.word	0x00000000
	.align		4
        /*0004*/ 	.word	0xffffffff
	.align		4
        /*0008*/ 	.word	0x00000000
	.align		4
        /*000c*/ 	.word	0xfffffffe
	.align		4
        /*0010*/ 	.word	0x00000000
	.align		4
        /*0014*/ 	.word	0xfffffffd
	.align		4
        /*0018*/ 	.word	0x00000000
	.align		4
        /*001c*/ 	.word	0xfffffffc


//--------------------- .nv.constant4             --------------------------
	.section	.nv.constant4,"a",@progbits
	.align	8
	.align		8
.nv.constant4:
        /*0000*/ 	.dword	_$_str


//--------------------- .text.attn_fwd            --------------------------
	.section	.text.attn_fwd,"ax",@progbits
	.align	128
        .global         attn_fwd
        .type           attn_fwd,@function
        .size           attn_fwd,(.L_x_3 - attn_fwd)
        .other          attn_fwd,@"STO_CUDA_ENTRY STV_DEFAULT"
attn_fwd:
.text.attn_fwd:
[----:B------:R-:W0:Y:S01]  /*0000*/  LDC R1, c[0x0][0x28] ;  /* 0x00000a00ff017b82 */ /* 0x000e220000000800 */
[----:B------:R-:W1:Y:S07]  /*0010*/  S2R R30, SR_TID.X ;  /* 0x00000000001e7919 */ /* 0x000e6e0000002100 */
[----:B------:R-:W2:Y:S01]  /*0020*/  S2UR UR8, SR_CTAID.Y ;  /* 0x00000000000879c3 */ /* 0x000ea20000002600 */
[----:B------:R-:W-:Y:S01]  /*0030*/  ULDC.64 UR4, c[0x0][0x240] ;  /* 0x0000900000047ab9 */ /* 0x000fe20000000a00 */
[----:B------:R-:W-:Y:S01]  /*0040*/  ULDC.64 UR14, c[0x0][0x208] ;  /* 0x00008200000e7ab9 */ /* 0x000fe20000000a00 */
[----:B------:R-:W3:Y:S01]  /*0050*/  S2R R3, SR_CTAID.X ;  /* 0x0000000000037919 */ /* 0x000ee20000002500 */
[----:B0-----:R-:W-:-:S04]  /*0060*/  VIADD R1, R1, 0xfffffd90 ;  /* 0xfffffd9001017836 */ /* 0x001fc80000000000 */
[----:B------:R-:W0:Y:S08]  /*0070*/  LDC R4, c[0x0][0x248] ;  /* 0x00009200ff047b82 */ /* 0x000e300000000800 */
[----:B------:R-:W4:Y:S01]  /*0080*/  LDC.64 R8, c[0x0][0x210] ;  /* 0x00008400ff087b82 */ /* 0x000f220000000a00 */
[----:B--2---:R-:W-:Y:S01]  /*0090*/  UIMAD UR4, UR8, UR4, URZ ;  /* 0x00000004080472a4 */ /* 0x004fe2000f8e023f */
[----:B-1----:R-:W-:-:S02]  /*00a0*/  LOP3.LUT R6, R30, 0x1f, RZ, 0xc0, !PT ;  /* 0x0000001f1e067812 */ /* 0x002fc400078ec0ff */
[----:B------:R-:W-:-:S03]  /*00b0*/  SHF.R.U32.HI R7, RZ, 0x5, R30 ;  /* 0x00000005ff077819 */ /* 0x000fc6000001161e */
[----:B---3--:R-:W-:Y:S01]  /*00c0*/  IMAD R0, R3, 0x20, R6 ;  /* 0x0000002003007824 */ /* 0x008fe200078e0206 */
[----:B------:R-:W-:-:S03]  /*00d0*/  SGXT.U32 R7, R7, 0x3 ;  /* 0x000000030707781a */ /* 0x000fc60000000000 */
[----:B------:R-:W-:Y:S01]  /*00e0*/  IMAD R3, R0, UR5, RZ ;  /* 0x0000000500037c24 */ /* 0x000fe2000f8e02ff */
[----:B------:R-:W-:Y:S01]  /*00f0*/  USHF.R.S32.HI UR5, URZ, 0x1f, UR4 ;  /* 0x0000001f3f057899 */ /* 0x000fe20008011404 */
[----:B0-----:R-:W-:-:S03]  /*0100*/  IMAD R5, R7, R4, RZ ;  /* 0x0000000407057224 */ /* 0x001fc600078e02ff */
[----:B----4-:R-:W-:Y:S02]  /*0110*/  IADD3 R2, P0, P1, R3, UR4, R8 ;  /* 0x0000000403027c10 */ /* 0x010fe4000f91e008 */
[----:B------:R-:W-:Y:S01]  /*0120*/  SHF.R.S32.HI R0, RZ, 0x1f, R3 ;  /* 0x0000001fff007819 */ /* 0x000fe20000011403 */
[----:B------:R-:W-:-:S03]  /*0130*/  IMAD R3, R4, 0x8, R5 ;  /* 0x0000000804037824 */ /* 0x000fc600078e0205 */
[----:B------:R-:W-:Y:S01]  /*0140*/  IADD3.X R0, R0, UR5, R9, P0, P1 ;  /* 0x0000000500007c10 */ /* 0x000fe200087e2409 */
[C---:B------:R-:W-:Y:S01]  /*0150*/  IMAD R13, R4.reuse, 0x8, R3 ;  /* 0x00000008040d7824 */ /* 0x040fe200078e0203 */
[-C--:B------:R-:W-:Y:S02]  /*0160*/  IADD3 R10, P0, R5, R2.reuse, RZ ;  /* 0x00000002050a7210 */ /* 0x080fe40007f1e0ff */
[----:B------:R-:W-:Y:S02]  /*0170*/  IADD3 R8, P1, R3, R2, RZ ;  /* 0x0000000203087210 */ /* 0x000fe40007f3e0ff */
[----:B------:R-:W-:Y:S01]  /*0180*/  LEA.HI.X.SX32 R11, R5, R0, 0x1, P0 ;  /* 0x00000000050b7211 */ /* 0x000fe200000f0eff */
[C---:B------:R-:W-:Y:S01]  /*0190*/  IMAD R5, R4.reuse, 0x8, R13 ;  /* 0x0000000804057824 */ /* 0x040fe200078e020d */
[----:B------:R-:W-:Y:S02]  /*01a0*/  IADD3 R12, P0, R13, R2, RZ ;  /* 0x000000020d0c7210 */ /* 0x000fe40007f1e0ff */
[-C--:B------:R-:W-:Y:S01]  /*01b0*/  LEA.HI.X.SX32 R9, R3, R0.reuse, 0x1, P1 ;  /* 0x0000000003097211 */ /* 0x080fe200008f0eff */
[C---:B------:R-:W-:Y:S01]  /*01c0*/  IMAD R17, R4.reuse, 0x8, R5 ;  /* 0x0000000804117824 */ /* 0x040fe200078e0205 */
[----:B------:R-:W-:Y:S01]  /*01d0*/  LEA.HI.X.SX32 R13, R13, R0, 0x1, P0 ;  /* 0x000000000d0d7211 */ /* 0x000fe200000f0eff */
[----:B------:R0:W2:Y:S01]  /*01e0*/  LDG.E.U8 R3, desc[UR14][R10.64] ;  /* 0x0000000e0a037981 */ /* 0x0000a2000c1e1100 */
[----:B------:R-:W-:Y:S01]  /*01f0*/  IADD3 R14, P0, R5, R2, RZ ;  /* 0x00000002050e7210 */ /* 0x000fe20007f1e0ff */
[----:B------:R-:W-:-:S02]  /*0200*/  IMAD R19, R4, 0x8, R17 ;  /* 0x0000000804137824 */ /* 0x000fc400078e0211 */
[----:B------:R-:W2:Y:S01]  /*0210*/  LDG.E.U8 R8, desc[UR14][R8.64] ;  /* 0x0000000e08087981 */ /* 0x000ea2000c1e1100 */
[----:B------:R-:W-:Y:S01]  /*0220*/  LEA.HI.X.SX32 R15, R5, R0, 0x1, P0 ;  /* 0x00000000050f7211 */ /* 0x000fe200000f0eff */
[C---:B------:R-:W-:Y:S01]  /*0230*/  IMAD R21, R4.reuse, 0x8, R19 ;  /* 0x0000000804157824 */ /* 0x040fe200078e0213 */
[C---:B------:R-:W-:Y:S01]  /*0240*/  IADD3 R16, P0, R17.reuse, R2, RZ ;  /* 0x0000000211107210 */ /* 0x040fe20007f1e0ff */
[----:B------:R1:W3:Y:S02]  /*0250*/  LDG.E.U8 R5, desc[UR14][R12.64] ;  /* 0x0000000e0c057981 */ /* 0x0002e4000c1e1100 */
[C---:B0-----:R-:W-:Y:S01]  /*0260*/  IMAD R11, R4.reuse, 0x8, R21 ;  /* 0x00000008040b7824 */ /* 0x041fe200078e0215 */
[----:B------:R-:W-:Y:S01]  /*0270*/  LEA.HI.X.SX32 R17, R17, R0, 0x1, P0 ;  /* 0x0000000011117211 */ /* 0x000fe200000f0eff */
[----:B------:R0:W3:Y:S01]  /*0280*/  LDG.E.U8 R10, desc[UR14][R14.64] ;  /* 0x0000000e0e0a7981 */ /* 0x0000e2000c1e1100 */
[-C--:B------:R-:W-:Y:S02]  /*0290*/  IADD3 R18, P0, R19, R2.reuse, RZ ;  /* 0x0000000213127210 */ /* 0x080fe40007f1e0ff */
[----:B------:R-:W-:Y:S01]  /*02a0*/  IADD3 R20, P1, R21, R2, RZ ;  /* 0x0000000215147210 */ /* 0x000fe20007f3e0ff */
[----:B------:R4:W5:Y:S01]  /*02b0*/  LDG.E.U8 R9, desc[UR14][R16.64] ;  /* 0x0000000e10097981 */ /* 0x000962000c1e1100 */
[----:B------:R-:W-:Y:S01]  /*02c0*/  LEA.HI.X.SX32 R19, R19, R0, 0x1, P0 ;  /* 0x0000000013137211 */ /* 0x000fe200000f0eff */
[----:B-1----:R-:W-:Y:S01]  /*02d0*/  IMAD R13, R4, 0x8, R11 ;  /* 0x00000008040d7824 */ /* 0x002fe200078e020b */
[----:B------:R-:W-:-:S03]  /*02e0*/  IADD3 R22, P0, R11, R2, RZ ;  /* 0x000000020b167210 */ /* 0x000fc60007f1e0ff */
[C---:B------:R-:W-:Y:S01]  /*02f0*/  IMAD R25, R4.reuse, 0x8, R13 ;  /* 0x0000000804197824 */ /* 0x040fe200078e020d */
[----:B------:R-:W-:Y:S01]  /*0300*/  LEA.HI.X.SX32 R23, R11, R0, 0x1, P0 ;  /* 0x000000000b177211 */ /* 0x000fe200000f0eff */
[----:B------:R1:W5:Y:S01]  /*0310*/  LDG.E.U8 R12, desc[UR14][R18.64] ;  /* 0x0000000e120c7981 */ /* 0x000362000c1e1100 */
[----:B0-----:R-:W-:Y:S01]  /*0320*/  IADD3 R14, P0, R13, R2, RZ ;  /* 0x000000020d0e7210 */ /* 0x001fe20007f1e0ff */
[C---:B------:R-:W-:Y:S01]  /*0330*/  IMAD R27, R4.reuse, 0x8, R25 ;  /* 0x00000008041b7824 */ /* 0x040fe200078e0219 */
[-C--:B------:R-:W-:Y:S01]  /*0340*/  LEA.HI.X.SX32 R21, R21, R0.reuse, 0x1, P1 ;  /* 0x0000000015157211 */ /* 0x080fe200008f0eff */
[----:B------:R-:W3:Y:S01]  /*0350*/  LDG.E.U8 R28, desc[UR14][R22.64] ;  /* 0x0000000e161c7981 */ /* 0x000ee2000c1e1100 */
[----:B------:R-:W-:Y:S01]  /*0360*/  LEA.HI.X.SX32 R15, R13, R0, 0x1, P0 ;  /* 0x000000000d0f7211 */ /* 0x000fe200000f0eff */
[----:B------:R-:W-:Y:S01]  /*0370*/  IMAD R29, R4, 0x8, R27 ;  /* 0x00000008041d7824 */ /* 0x000fe200078e021b */
[-C--:B----4-:R-:W-:Y:S01]  /*0380*/  IADD3 R16, P0, R25, R2.reuse, RZ ;  /* 0x0000000219107210 */ /* 0x090fe20007f1e0ff */
[----:B------:R0:W3:Y:S01]  /*0390*/  LDG.E.U8 R11, desc[UR14][R20.64] ;  /* 0x0000000e140b7981 */ /* 0x0000e2000c1e1100 */
[----:B------:R-:W-:-:S02]  /*03a0*/  IADD3 R24, P1, R27, R2, RZ ;  /* 0x000000021b187210 */ /* 0x000fc40007f3e0ff */
[----:B------:R-:W-:Y:S01]  /*03b0*/  LEA.HI.X.SX32 R17, R25, R0, 0x1, P0 ;  /* 0x0000000019117211 */ /* 0x000fe200000f0eff */
[----:B------:R4:W5:Y:S01]  /*03c0*/  LDG.E.U8 R13, desc[UR14][R14.64] ;  /* 0x0000000e0e0d7981 */ /* 0x000962000c1e1100 */
[----:B-1----:R-:W-:Y:S01]  /*03d0*/  IADD3 R18, P0, R29, R2, RZ ;  /* 0x000000021d127210 */ /* 0x002fe20007f1e0ff */
[----:B0-----:R-:W-:-:S03]  /*03e0*/  IMAD R21, R4, 0x8, R29 ;  /* 0x0000000804157824 */ /* 0x001fc600078e021d */
[-C--:B------:R-:W-:Y:S01]  /*03f0*/  LEA.HI.X.SX32 R19, R29, R0.reuse, 0x1, P0 ;  /* 0x000000001d137211 */ /* 0x080fe200000f0eff */
[----:B------:R0:W5:Y:S01]  /*0400*/  LDG.E.U8 R32, desc[UR14][R16.64] ;  /* 0x0000000e10207981 */ /* 0x000162000c1e1100 */
[C---:B------:R-:W-:Y:S01]  /*0410*/  IMAD R23, R4.reuse, 0x8, R21 ;  /* 0x0000000804177824 */ /* 0x040fe200078e0215 */
[----:B------:R-:W-:Y:S02]  /*0420*/  LEA.HI.X.SX32 R25, R27, R0, 0x1, P1 ;  /* 0x000000001b197211 */ /* 0x000fe400008f0eff */
[----:B------:R-:W5:Y:S01]  /*0430*/  LDG.E.U8 R34, desc[UR14][R18.64] ;  /* 0x0000000e12227981 */ /* 0x000f62000c1e1100 */
[C---:B------:R-:W-:Y:S01]  /*0440*/  IADD3 R20, P0, R21.reuse, R2, RZ ;  /* 0x0000000215147210 */ /* 0x040fe20007f1e0ff */
[C---:B------:R-:W-:Y:S02]  /*0450*/  IMAD R27, R4.reuse, 0x8, R23 ;  /* 0x00000008041b7824 */ /* 0x040fe400078e0217 */
[----:B------:R1:W5:Y:S01]  /*0460*/  LDG.E.U8 R31, desc[UR14][R24.64] ;  /* 0x0000000e181f7981 */ /* 0x000362000c1e1100 */
[----:B------:R-:W-:Y:S01]  /*0470*/  LEA.HI.X.SX32 R21, R21, R0, 0x1, P0 ;  /* 0x0000000015157211 */ /* 0x000fe200000f0eff */
[----:B------:R-:W-:Y:S01]  /*0480*/  IMAD R29, R4, 0x8, R27 ;  /* 0x00000008041d7824 */ /* 0x000fe200078e021b */
[----:B----4-:R-:W-:-:S02]  /*0490*/  IADD3 R14, P0, R23, R2, RZ ;  /* 0x00000002170e7210 */ /* 0x010fc40007f1e0ff */
[----:B------:R-:W-:Y:S01]  /*04a0*/  IADD3 R22, P1, R27, R2, RZ ;  /* 0x000000021b167210 */ /* 0x000fe20007f3e0ff */
[----:B------:R4:W5:Y:S01]  /*04b0*/  LDG.E.U8 R33, desc[UR14][R20.64] ;  /* 0x0000000e14217981 */ /* 0x000962000c1e1100 */
[----:B------:R-:W-:Y:S02]  /*04c0*/  LEA.HI.X.SX32 R15, R23, R0, 0x1, P0 ;  /* 0x00000000170f7211 */ /* 0x000fe400000f0eff */
[----:B0-----:R-:W-:Y:S01]  /*04d0*/  IADD3 R16, P0, R29, R2, RZ ;  /* 0x000000021d107210 */ /* 0x001fe20007f1e0ff */
[C---:B-1----:R-:W-:Y:S01]  /*04e0*/  IMAD R25, R4.reuse, 0x8, R29 ;  /* 0x0000000804197824 */ /* 0x042fe200078e021d */
[-C--:B------:R-:W-:Y:S01]  /*04f0*/  LEA.HI.X.SX32 R23, R27, R0.reuse, 0x1, P1 ;  /* 0x000000001b177211 */ /* 0x080fe200008f0eff */
[----:B------:R-:W5:Y:S01]  /*0500*/  LDG.E.U8 R36, desc[UR14][R14.64] ;  /* 0x0000000e0e247981 */ /* 0x000f62000c1e1100 */
[----:B------:R-:W-:Y:S01]  /*0510*/  LEA.HI.X.SX32 R17, R29, R0, 0x1, P0 ;  /* 0x000000001d117211 */ /* 0x000fe200000f0eff */
[C---:B------:R-:W-:Y:S01]  /*0520*/  IMAD R27, R4.reuse, 0x8, R25 ;  /* 0x00000008041b7824 */ /* 0x040fe200078e0219 */
[C---:B------:R-:W-:Y:S01]  /*0530*/  IADD3 R18, P0, R25.reuse, R2, RZ ;  /* 0x0000000219127210 */ /* 0x040fe20007f1e0ff */
[----:B------:R0:W5:Y:S03]  /*0540*/  LDG.E.U8 R35, desc[UR14][R22.64] ;  /* 0x0000000e16237981 */ /* 0x000166000c1e1100 */
[----:B------:R-:W-:Y:S01]  /*0550*/  LEA.HI.X.SX32 R19, R25, R0, 0x1, P0 ;  /* 0x0000000019137211 */ /* 0x000fe200000f0eff */
[C---:B------:R-:W-:Y:S01]  /*0560*/  IMAD R25, R4.reuse, 0x8, R27 ;  /* 0x0000000804197824 */ /* 0x040fe200078e021b */
[C---:B----4-:R-:W-:Y:S01]  /*0570*/  IADD3 R20, P0, R27.reuse, R2, RZ ;  /* 0x000000021b147210 */ /* 0x050fe20007f1e0ff */
[----:B------:R1:W5:Y:S02]  /*0580*/  LDG.E.U8 R38, desc[UR14][R16.64] ;  /* 0x0000000e10267981 */ /* 0x000364000c1e1100 */
[C---:B------:R-:W-:Y:S01]  /*0590*/  IMAD R29, R4.reuse, 0x8, R25 ;  /* 0x00000008041d7824 */ /* 0x040fe200078e0219 */
[----:B------:R-:W-:Y:S01]  /*05a0*/  LEA.HI.X.SX32 R21, R27, R0, 0x1, P0 ;  /* 0x000000001b157211 */ /* 0x000fe200000f0eff */
[----:B------:R4:W5:Y:S02]  /*05b0*/  LDG.E.U8 R37, desc[UR14][R18.64] ;  /* 0x0000000e12257981 */ /* 0x000964000c1e1100 */
[C---:B0-----:R-:W-:Y:S01]  /*05c0*/  IMAD R23, R4.reuse, 0x8, R29 ;  /* 0x0000000804177824 */ /* 0x041fe200078e021d */
[C---:B------:R-:W-:Y:S01]  /*05d0*/  IADD3 R14, P0, R29.reuse, R2, RZ ;  /* 0x000000021d0e7210 */ /* 0x040fe20007f1e0ff */
[----:B------:R0:W5:Y:S03]  /*05e0*/  LDG.E.U8 R40, desc[UR14][R20.64] ;  /* 0x0000000e14287981 */ /* 0x000166000c1e1100 */
[----:B------:R-:W-:Y:S01]  /*05f0*/  LEA.HI.X.SX32 R15, R29, R0, 0x1, P0 ;  /* 0x000000001d0f7211 */ /* 0x000fe200000f0eff */
[----:B------:R-:W-:Y:S01]  /*0600*/  IMAD R27, R4, 0x8, R23 ;  /* 0x00000008041b7824 */ /* 0x000fe200078e0217 */
[----:B-1----:R-:W-:-:S02]  /*0610*/  IADD3 R16, P0, R23, R2, RZ ;  /* 0x0000000217107210 */ /* 0x002fc40007f1e0ff */
[----:B------:R-:W-:Y:S01]  /*0620*/  IADD3 R24, P1, R25, R2, RZ ;  /* 0x0000000219187210 */ /* 0x000fe20007f3e0ff */
[----:B------:R-:W5:Y:S01]  /*0630*/  LDG.E.U8 R42, desc[UR14][R14.64] ;  /* 0x0000000e0e2a7981 */ /* 0x000f62000c1e1100 */
[-C--:B------:R-:W-:Y:S01]  /*0640*/  LEA.HI.X.SX32 R17, R23, R0.reuse, 0x1, P0 ;  /* 0x0000000017117211 */ /* 0x080fe200000f0eff */
[C---:B------:R-:W-:Y:S01]  /*0650*/  IMAD R23, R4.reuse, 0x8, R27 ;  /* 0x0000000804177824 */ /* 0x040fe200078e021b */
[----:B------:R-:W-:Y:S02]  /*0660*/  LEA.HI.X.SX32 R25, R25, R0, 0x1, P1 ;  /* 0x0000000019197211 */ /* 0x000fe400008f0eff */
[C---:B----4-:R-:W-:Y:S01]  /*0670*/  IADD3 R18, P0, R27.reuse, R2, RZ ;  /* 0x000000021b127210 */ /* 0x050fe20007f1e0ff */
[----:B------:R-:W-:Y:S01]  /*0680*/  IMAD R29, R4, 0x8, R23 ;  /* 0x00000008041d7824 */ /* 0x000fe200078e0217 */
[----:B------:R-:W4:Y:S02]  /*0690*/  LDG.E.U8 R41, desc[UR14][R16.64] ;  /* 0x0000000e10297981 */ /* 0x000f24000c1e1100 */
[----:B------:R-:W-:-:S02]  /*06a0*/  LEA.HI.X.SX32 R19, R27, R0, 0x1, P0 ;  /* 0x000000001b137211 */ /* 0x000fc400000f0eff */
[----:B------:R1:W4:Y:S01]  /*06b0*/  LDG.E.U8 R39, desc[UR14][R24.64] ;  /* 0x0000000e18277981 */ /* 0x000322000c1e1100 */
[-C--:B0-----:R-:W-:Y:S02]  /*06c0*/  IADD3 R20, P0, R29, R2.reuse, RZ ;  /* 0x000000021d147210 */ /* 0x081fe40007f1e0ff */
[----:B------:R-:W-:Y:S01]  /*06d0*/  IADD3 R22, P1, R23, R2, RZ ;  /* 0x0000000217167210 */ /* 0x000fe20007f3e0ff */
[----:B------:R-:W4:Y:S01]  /*06e0*/  LDG.E.U8 R44, desc[UR14][R18.64] ;  /* 0x0000000e122c7981 */ /* 0x000f22000c1e1100 */
[-C--:B------:R-:W-:Y:S01]  /*06f0*/  LEA.HI.X.SX32 R21, R29, R0.reuse, 0x1, P0 ;  /* 0x000000001d157211 */ /* 0x080fe200000f0eff */
[----:B-1----:R-:W-:Y:S01]  /*0700*/  IMAD R25, R4, 0x8, R29 ;  /* 0x0000000804197824 */ /* 0x002fe200078e021d */
[----:B------:R-:W-:-:S03]  /*0710*/  LEA.HI.X.SX32 R23, R23, R0, 0x1, P1 ;  /* 0x0000000017177211 */ /* 0x000fc600008f0eff */
[----:B------:R-:W4:Y:S01]  /*0720*/  LDG.E.U8 R46, desc[UR14][R20.64] ;  /* 0x0000000e142e7981 */ /* 0x000f22000c1e1100 */
[C---:B------:R-:W-:Y:S01]  /*0730*/  IMAD R27, R4.reuse, 0x8, R25 ;  /* 0x00000008041b7824 */ /* 0x040fe200078e0219 */
[C---:B------:R-:W-:Y:S02]  /*0740*/  IADD3 R14, P0, R25.reuse, R2, RZ ;  /* 0x00000002190e7210 */ /* 0x040fe40007f1e0ff */
[----:B------:R0:W4:Y:S02]  /*0750*/  LDG.E.U8 R43, desc[UR14][R22.64] ;  /* 0x0000000e162b7981 */ /* 0x000124000c1e1100 */
[----:B------:R-:W-:Y:S01]  /*0760*/  LEA.HI.X.SX32 R15, R25, R0, 0x1, P0 ;  /* 0x00000000190f7211 */ /* 0x000fe200000f0eff */
[----:B------:R-:W-:Y:S01]  /*0770*/  IMAD R25, R4, 0x8, R27 ;  /* 0x0000000804197824 */ /* 0x000fe200078e021b */
[----:B------:R-:W-:-:S03]  /*0780*/  IADD3 R16, P0, R27, R2, RZ ;  /* 0x000000021b107210 */ /* 0x000fc60007f1e0ff */
[C---:B------:R-:W-:Y:S01]  /*0790*/  IMAD R29, R4.reuse, 0x8, R25 ;  /* 0x00000008041d7824 */ /* 0x040fe200078e0219 */
[----:B------:R-:W-:Y:S01]  /*07a0*/  LEA.HI.X.SX32 R17, R27, R0, 0x1, P0 ;  /* 0x000000001b117211 */ /* 0x000fe200000f0eff */
[----:B------:R1:W4:Y:S02]  /*07b0*/  LDG.E.U8 R45, desc[UR14][R14.64] ;  /* 0x0000000e0e2d7981 */ /* 0x000324000c1e1100 */
[C---:B0-----:R-:W-:Y:S01]  /*07c0*/  IMAD R23, R4.reuse, 0x8, R29 ;  /* 0x0000000804177824 */ /* 0x041fe200078e021d */
[C---:B------:R-:W-:Y:S01]  /*07d0*/  IADD3 R18, P0, R29.reuse, R2, RZ ;  /* 0x000000021d127210 */ /* 0x040fe20007f1e0ff */
[----:B------:R0:W4:Y:S03]  /*07e0*/  LDG.E.U8 R48, desc[UR14][R16.64] ;  /* 0x0000000e10307981 */ /* 0x000126000c1e1100 */
[----:B------:R-:W-:Y:S01]  /*07f0*/  LEA.HI.X.SX32 R19, R29, R0, 0x1, P0 ;  /* 0x000000001d137211 */ /* 0x000fe200000f0eff */
[----:B------:R-:W-:Y:S01]  /*0800*/  IMAD R27, R4, 0x8, R23 ;  /* 0x00000008041b7824 */ /* 0x000fe200078e0217 */
[----:B------:R-:W-:-:S02]  /*0810*/  IADD3 R20, P0, R23, R2, RZ ;  /* 0x0000000217147210 */ /* 0x000fc40007f1e0ff */
[----:B------:R-:W-:Y:S01]  /*0820*/  IADD3 R24, P1, R25, R2, RZ ;  /* 0x0000000219187210 */ /* 0x000fe20007f3e0ff */
[----:B------:R-:W4:Y:S01]  /*0830*/  LDG.E.U8 R50, desc[UR14][R18.64] ;  /* 0x0000000e12327981 */ /* 0x000f22000c1e1100 */
[-C--:B------:R-:W-:Y:S01]  /*0840*/  LEA.HI.X.SX32 R21, R23, R0.reuse, 0x1, P0 ;  /* 0x0000000017157211 */ /* 0x080fe200000f0eff */
[C---:B------:R-:W-:Y:S01]  /*0850*/  IMAD R23, R4.reuse, 0x8, R27 ;  /* 0x0000000804177824 */ /* 0x040fe200078e021b */
[----:B------:R-:W-:Y:S02]  /*0860*/  LEA.HI.X.SX32 R25, R25, R0, 0x1, P1 ;  /* 0x0000000019197211 */ /* 0x000fe400008f0eff */
[C---:B-1----:R-:W-:Y:S01]  /*0870*/  IADD3 R14, P0, R27.reuse, R2, RZ ;  /* 0x000000021b0e7210 */ /* 0x042fe20007f1e0ff */
        /* <DEDUP_REMOVED lines=118> */
[----:B------:R0:W4:Y:S02]  /*0fe0*/  LDG.E.U8 R77, desc[UR14][R16.64] ;  /* 0x0000000e104d7981 */ /* 0x000124000c1e1100 */
[C---:B------:R-:W-:Y:S01]  /*0ff0*/  IMAD R27, R4.reuse, 0x8, R23 ;  /* 0x00000008041b7824 */ /* 0x040fe200078e0217 */
[----:B------:R-:W-:Y:S02]  /*1000*/  LEA.HI.X.SX32 R19, R29, R0, 0x1, P0 ;  /* 0x000000001d137211 */ /* 0x000fe400000f0eff */
[-C--:B------:R-:W-:Y:S01]  /*1010*/  IADD3 R20, P0, R23, R2.reuse, RZ ;  /* 0x0000000217147210 */ /* 0x080fe20007f1e0ff */
[----:B------:R-:W-:Y:S01]  /*1020*/  IMAD R29, R4, 0x8, R27 ;  /* 0x00000008041d7824 */ /* 0x000fe200078e021b */
[----:B------:R-:W-:-:S02]  /*1030*/  IADD3 R24, P1, R25, R2, RZ ;  /* 0x0000000219187210 */ /* 0x000fc40007f3e0ff */
[----:B------:R-:W-:Y:S01]  /*1040*/  LEA.HI.X.SX32 R21, R23, R0, 0x1, P0 ;  /* 0x0000000017157211 */ /* 0x000fe200000f0eff */
[----:B-1----:R-:W-:Y:S01]  /*1050*/  IMAD R15, R4, 0x8, R29 ;  /* 0x00000008040f7824 */ /* 0x002fe200078e021d */
[----:B------:R-:W-:Y:S01]  /*1060*/  IADD3 R22, P0, R27, R2, RZ ;  /* 0x000000021b167210 */ /* 0x000fe20007f1e0ff */
[----:B------:R-:W4:Y:S01]  /*1070*/  LDG.E.U8 R19, desc[UR14][R18.64] ;  /* 0x0000000e12137981 */ /* 0x000f22000c1e1100 */
[-C--:B------:R-:W-:Y:S02]  /*1080*/  LEA.HI.X.SX32 R25, R25, R0.reuse, 0x1, P1 ;  /* 0x0000000019197211 */ /* 0x080fe400008f0eff */
[----:B------:R-:W-:Y:S01]  /*1090*/  LEA.HI.X.SX32 R23, R27, R0, 0x1, P0 ;  /* 0x000000001b177211 */ /* 0x000fe200000f0eff */
[----:B------:R1:W4:Y:S01]  /*10a0*/  LDG.E.U8 R20, desc[UR14][R20.64] ;  /* 0x0000000e14147981 */ /* 0x000322000c1e1100 */
[-C--:B0-----:R-:W-:Y:S02]  /*10b0*/  IADD3 R16, P0, R15, R2.reuse, RZ ;  /* 0x000000020f107210 */ /* 0x081fe40007f1e0ff */
[----:B------:R-:W-:Y:S01]  /*10c0*/  IADD3 R26, P1, R29, R2, RZ ;  /* 0x000000021d1a7210 */ /* 0x000fe20007f3e0ff */
[----:B------:R-:W4:Y:S01]  /*10d0*/  LDG.E.U8 R24, desc[UR14][R24.64] ;  /* 0x0000000e18187981 */ /* 0x000f22000c1e1100 */
[----:B------:R-:W-:-:S02]  /*10e0*/  LEA.HI.X.SX32 R17, R15, R0, 0x1, P0 ;  /* 0x000000000f117211 */ /* 0x000fc400000f0eff */
[----:B------:R-:W-:Y:S01]  /*10f0*/  LEA.HI.X.SX32 R27, R29, R0, 0x1, P1 ;  /* 0x000000001d1b7211 */ /* 0x000fe200008f0eff */
[----:B------:R-:W4:Y:S04]  /*1100*/  LDG.E.U8 R23, desc[UR14][R22.64] ;  /* 0x0000000e16177981 */ /* 0x000f28000c1e1100 */
[----:B------:R-:W4:Y:S04]  /*1110*/  LDG.E.U8 R26, desc[UR14][R26.64] ;  /* 0x0000000e1a1a7981 */ /* 0x000f28000c1e1100 */
[----:B------:R-:W4:Y:S01]  /*1120*/  LDG.E.U8 R17, desc[UR14][R16.64] ;  /* 0x0000000e10117981 */ /* 0x000f22000c1e1100 */
[----:B------:R-:W0:Y:S01]  /*1130*/  S2UR UR4, SR_CgaCtaId ;  /* 0x00000000000479c3 */ /* 0x000e220000008800 */
[----:B------:R-:W-:-:S02]  /*1140*/  LOP3.LUT R0, R30, 0xc0, RZ, 0xc0, !PT ;  /* 0x000000c01e007812 */ /* 0x000fc400078ec0ff */
[----:B------:R-:W-:Y:S01]  /*1150*/  LOP3.LUT R15, R30, 0xff, RZ, 0xc0, !PT ;  /* 0x000000ff1e0f7812 */ /* 0x000fe200078ec0ff */
[----:B--2---:R-:W-:Y:S01]  /*1160*/  IMAD R3, R8, 0x100, R3 ;  /* 0x0000010008037824 */ /* 0x004fe200078e0203 */
[----:B-1----:R-:W-:Y:S01]  /*1170*/  SHF.R.U32.HI R21, RZ, 0x2, R0 ;  /* 0x00000002ff157819 */ /* 0x002fe20000011600 */
[----:B------:R-:W-:Y:S02]  /*1180*/  UMOV UR9, 0x400 ;  /* 0x0000040000097882 */ /* 0x000fe40000000000 */
[----:B------:R-:W-:Y:S01]  /*1190*/  IMAD.SHL.U32 R0, R15, 0x2, RZ ;  /* 0x000000020f007824 */ /* 0x000fe200078e00ff */
[----:B------:R-:W-:Y:S01]  /*11a0*/  F2FP.F16.E4M3.UNPACK_B R3, R3 ;  /* 0x00000003ff03723e */ /* 0x000fe200020006ff */
[----:B---3--:R-:W-:-:S03]  /*11b0*/  IMAD R11, R28, 0x100, R11 ;  /* 0x000001001c0b7824 */ /* 0x008fc600078e020b */
[----:B------:R-:W-:Y:S02]  /*11c0*/  LOP3.LUT R21, R0, R21, RZ, 0x3c, !PT ;  /* 0x0000001500157212 */ /* 0x000fe400078e3cff */
[----:B------:R-:W-:Y:S01]  /*11d0*/  PRMT R0, R3, 0x7632, R0 ;  /* 0x0000763203007816 */ /* 0x000fe20000000000 */
[----:B-----5:R-:W-:Y:S01]  /*11e0*/  IMAD R35, R38, 0x100, R35 ;  /* 0x0000010026237824 */ /* 0x020fe200078e0223 */
[----:B------:R-:W-:Y:S01]  /*11f0*/  F2FP.F16.E4M3.UNPACK_B R11, R11 ;  /* 0x0000000bff0b723e */ /* 0x000fe200020006ff */
[----:B0-----:R-:W-:-:S03]  /*1200*/  ULEA UR9, UR4, UR9, 0x18 ;  /* 0x0000000904097291 */ /* 0x001fc6000f8ec03f */
[----:B------:R-:W-:-:S06]  /*1210*/  F2FP.F16.E4M3.UNPACK_B R35, R35 ;  /* 0x00000023ff23723e */ /* 0x000fcc00020006ff */
[----:B------:R0:W-:Y:S02]  /*1220*/  STS.U16 [R21+UR9+0x200], R0 ;  /* 0x0002000015007988 */ /* 0x0001e40008000409 */
[----:B0-----:R-:W-:-:S05]  /*1230*/  PRMT R0, R11, 0x7632, R0 ;  /* 0x000076320b007816 */ /* 0x001fca0000000000 */
[----:B------:R0:W-:Y:S01]  /*1240*/  STS.U16 [R21+UR9+0xe00], R0 ;  /* 0x000e000015007988 */ /* 0x0001e20008000409 */
[----:B----4-:R-:W-:Y:S01]  /*1250*/  IMAD R43, R46, 0x100, R43 ;  /* 0x000001002e2b7824 */ /* 0x010fe200078e022b */
[----:B0-----:R-:W-:-:S04]  /*1260*/  PRMT R0, R35, 0x7632, R0 ;  /* 0x0000763223007816 */ /* 0x001fc80000000000 */
[----:B------:R-:W-:Y:S01]  /*1270*/  F2FP.F16.E4M3.UNPACK_B R43, R43 ;  /* 0x0000002bff2b723e */ /* 0x000fe200020006ff */
[----:B------:R0:W-:Y:S01]  /*1280*/  STS.U16 [R21+UR9+0x1e00], R0 ;  /* 0x001e000015007988 */ /* 0x0001e20008000409 */
[----:B------:R-:W-:Y:S02]  /*1290*/  IMAD R5, R10, 0x100, R5 ;  /* 0x000001000a057824 */ /* 0x000fe400078e0205 */
[----:B0-----:R-:W-:-:S05]  /*12a0*/  PRMT R0, R43, 0x7632, R0 ;  /* 0x000076322b007816 */ /* 0x001fca0000000000 */
[----:B------:R0:W-:Y:S01]  /*12b0*/  STS.U16 [R21+UR9+0x2e00], R0 ;  /* 0x002e000015007988 */ /* 0x0001e20008000409 */
[----:B------:R-:W-:Y:S01]  /*12c0*/  F2FP.F16.E4M3.UNPACK_B R5, R5 ;  /* 0x00000005ff05723e */ /* 0x000fe200020006ff */
[----:B------:R-:W-:Y:S02]  /*12d0*/  IMAD R13, R32, 0x100, R13 ;  /* 0x00000100200d7824 */ /* 0x000fe400078e020d */
[----:B------:R-:W-:Y:S01]  /*12e0*/  IMAD R31, R34, 0x100, R31 ;  /* 0x00000100221f7824 */ /* 0x000fe200078e021f */
[----:B------:R-:W-:Y:S01]  /*12f0*/  PRMT R2, R5, 0x7632, R2 ;  /* 0x0000763205027816 */ /* 0x000fe20000000002 */
[----:B------:R-:W-:Y:S01]  /*1300*/  IMAD R9, R12, 0x100, R9 ;  /* 0x000001000c097824 */ /* 0x000fe200078e0209 */
[----:B------:R-:W-:Y:S01]  /*1310*/  F2FP.F16.E4M3.UNPACK_B R13, R13 ;  /* 0x0000000dff0d723e */ /* 0x000fe200020006ff */
[----:B------:R-:W-:Y:S01]  /*1320*/  IMAD R37, R40, 0x100, R37 ;  /* 0x0000010028257824 */ /* 0x000fe200078e0225 */
[----:B------:R-:W-:Y:S01]  /*1330*/  F2FP.F16.E4M3.UNPACK_B R31, R31 ;  /* 0x0000001fff1f723e */ /* 0x000fe200020006ff */
[----:B------:R-:W-:-:S05]  /*1340*/  IMAD R51, R54, 0x100, R51 ;  /* 0x0000010036337824 */ /* 0x000fca00078e0233 */
[----:B------:R-:W-:-:S04]  /*1350*/  F2FP.F16.E4M3.UNPACK_B R51, R51 ;  /* 0x00000033ff33723e */ /* 0x000fc800020006ff */
[----:B0-----:R-:W-:-:S05]  /*1360*/  PRMT R0, R51, 0x7632, R0 ;  /* 0x0000763233007816 */ /* 0x001fca0000000000 */
[----:B------:R-:W-:Y:S01]  /*1370*/  STS.U16 [R21+UR9+0x3e00], R0 ;  /* 0x003e000015007988 */ /* 0x000fe20008000409 */
[----:B------:R-:W-:-:S03]  /*1380*/  IMAD R39, R42, 0x100, R39 ;  /* 0x000001002a277824 */ /* 0x000fc600078e0227 */
[----:B------:R0:W-:Y:S01]  /*1390*/  STS.U16 [R21+UR9], R3 ;  /* 0x0000000315007988 */ /* 0x0001e20008000409 */
[----:B------:R-:W-:-:S03]  /*13a0*/  F2FP.F16.E4M3.UNPACK_B R9, R9 ;  /* 0x00000009ff09723e */ /* 0x000fc600020006ff */
[----:B------:R1:W-:Y:S01]  /*13b0*/  STS.U16 [R21+UR9+0x600], R2 ;  /* 0x0006000215007988 */ /* 0x0003e20008000409 */
[----:B------:R-:W-:Y:S01]  /*13c0*/  F2FP.F16.E4M3.UNPACK_B R37, R37 ;  /* 0x00000025ff25723e */ /* 0x000fe200020006ff */
[----:B------:R-:W-:Y:S01]  /*13d0*/  IMAD R33, R36, 0x100, R33 ;  /* 0x0000010024217824 */ /* 0x000fe200078e0221 */
[----:B------:R-:W-:Y:S02]  /*13e0*/  F2FP.F16.E4M3.UNPACK_B R39, R39 ;  /* 0x00000027ff27723e */ /* 0x000fe400020006ff */
[----:B0-----:R-:W-:Y:S01]  /*13f0*/  PRMT R3, R13, 0x7632, R3 ;  /* 0x000076320d037816 */ /* 0x001fe20000000003 */
[----:B------:R-:W-:Y:S01]  /*1400*/  IMAD R45, R48, 0x100, R45 ;  /* 0x00000100302d7824 */ /* 0x000fe200078e022d */
[----:B-1----:R-:W-:Y:S01]  /*1410*/  PRMT R2, R31, 0x7632, R2 ;  /* 0x000076321f027816 */ /* 0x002fe20000000002 */
[----:B------:R-:W-:-:S05]  /*1420*/  IMAD R59, R62, 0x100, R59 ;  /* 0x000001003e3b7824 */ /* 0x000fca00078e023b */
[----:B------:R-:W-:-:S04]  /*1430*/  F2FP.F16.E4M3.UNPACK_B R59, R59 ;  /* 0x0000003bff3b723e */ /* 0x000fc800020006ff */
[----:B------:R-:W-:-:S05]  /*1440*/  PRMT R0, R59, 0x7632, R0 ;  /* 0x000076323b007816 */ /* 0x000fca0000000000 */
[----:B------:R0:W-:Y:S01]  /*1450*/  STS.U16 [R21+UR9+0x4e00], R0 ;  /* 0x004e000015007988 */ /* 0x0001e20008000409 */
[----:B------:R-:W-:Y:S01]  /*1460*/  IMAD R47, R50, 0x100, R47 ;  /* 0x00000100322f7824 */ /* 0x000fe200078e022f */
[----:B------:R-:W-:Y:S02]  /*1470*/  PRMT R4, R9, 0x7632, R4 ;  /* 0x0000763209047816 */ /* 0x000fe40000000004 */
[----:B------:R1:W-:Y:S01]  /*1480*/  STS.U16 [R21+UR9+0x1200], R3 ;  /* 0x0012000315007988 */ /* 0x0003e20008000409 */
[----:B------:R-:W-:-:S03]  /*1490*/  F2FP.F16.E4M3.UNPACK_B R33, R33 ;  /* 0x00000021ff21723e */ /* 0x000fc600020006ff */
[----:B------:R2:W-:Y:S01]  /*14a0*/  STS.U16 [R21+UR9+0x1600], R2 ;  /* 0x0016000215007988 */ /* 0x0005e20008000409 */
[----:B------:R-:W-:-:S05]  /*14b0*/  IMAD R65, R68, 0x100, R65 ;  /* 0x0000010044417824 */ /* 0x000fca00078e0241 */
[----:B------:R-:W-:-:S04]  /*14c0*/  F2FP.F16.E4M3.UNPACK_B R65, R65 ;  /* 0x00000041ff41723e */ /* 0x000fc800020006ff */
[----:B0-----:R-:W-:Y:S02]  /*14d0*/  PRMT R0, R65, 0x7632, R0 ;  /* 0x0000763241007816 */ /* 0x001fe40000000000 */
[----:B-1----:R-:W-:-:S03]  /*14e0*/  PRMT R3, R37, 0x7632, R3 ;  /* 0x0000763225037816 */ /* 0x002fc60000000003 */
[----:B------:R0:W-:Y:S01]  /*14f0*/  STS.U16 [R21+UR9+0x5a00], R0 ;  /* 0x005a000015007988 */ /* 0x0001e20008000409 */
[----:B--2---:R-:W-:Y:S01]  /*1500*/  PRMT R2, R39, 0x7632, R2 ;  /* 0x0000763227027816 */ /* 0x004fe20000000002 */
[----:B------:R-:W-:Y:S01]  /*1510*/  IMAD R41, R44, 0x100, R41 ;  /* 0x000001002c297824 */ /* 0x000fe200078e0229 */
[----:B------:R-:W-:Y:S01]  /*1520*/  F2FP.F16.E4M3.UNPACK_B R45, R45 ;  /* 0x0000002dff2d723e */ /* 0x000fe200020006ff */
[----:B------:R-:W-:Y:S01]  /*1530*/  IMAD R53, R56, 0x100, R53 ;  /* 0x0000010038357824 */ /* 0x000fe200078e0235 */
[----:B------:R-:W-:Y:S01]  /*1540*/  F2FP.F16.E4M3.UNPACK_B R47, R47 ;  /* 0x0000002fff2f723e */ /* 0x000fe200020006ff */
[----:B------:R-:W-:Y:S01]  /*1550*/  IMAD R55, R58, 0x100, R55 ;  /* 0x000001003a377824 */ /* 0x000fe200078e0237 */
[----:B0-----:R-:W0:Y:S01]  /*1560*/  LDC R0, c[0x0][0x280] ;  /* 0x0000a000ff007b82 */ /* 0x001e220000000800 */
[----:B------:R1:W-:Y:S01]  /*1570*/  STS.U16 [R21+UR9+0xa00], R4 ;  /* 0x000a000415007988 */ /* 0x0003e20008000409 */
[----:B------:R-:W-:-:S03]  /*1580*/  F2FP.F16.E4M3.UNPACK_B R41, R41 ;  /* 0x00000029ff29723e */ /* 0x000fc600020006ff */
[----:B------:R2:W-:Y:S01]  /*1590*/  STS.U16 [R21+UR9+0x2200], R3 ;  /* 0x0022000315007988 */ /* 0x0005e20008000409 */
[----:B------:R-:W-:-:S03]  /*15a0*/  F2FP.F16.E4M3.UNPACK_B R53, R53 ;  /* 0x00000035ff35723e */ /* 0x000fc600020006ff */
[----:B------:R3:W-:Y:S01]  /*15b0*/  STS.U16 [R21+UR9+0x2600], R2 ;  /* 0x0026000215007988 */ /* 0x0007e20008000409 */
[----:B-1----:R-:W-:Y:S01]  /*15c0*/  PRMT R4, R33, 0x7632, R4 ;  /* 0x0000763221047816 */ /* 0x002fe20000000004 */
[----:B------:R-:W-:Y:S01]  /*15d0*/  IMAD R49, R52, 0x100, R49 ;  /* 0x0000010034317824 */ /* 0x000fe200078e0231 */
[----:B------:R-:W-:Y:S02]  /*15e0*/  F2FP.F16.E4M3.UNPACK_B R55, R55 ;  /* 0x00000037ff37723e */ /* 0x000fe400020006ff */
[----:B--2---:R-:W-:Y:S01]  /*15f0*/  PRMT R3, R45, 0x7632, R3 ;  /* 0x000076322d037816 */ /* 0x004fe20000000003 */
[----:B------:R-:W-:Y:S01]  /*1600*/  IMAD R61, R64, 0x100, R61 ;  /* 0x00000100403d7824 */ /* 0x000fe200078e023d */
[----:B---3--:R-:W-:Y:S01]  /*1610*/  PRMT R2, R47, 0x7632, R2 ;  /* 0x000076322f027816 */ /* 0x008fe20000000002 */
[----:B------:R-:W-:Y:S01]  /*1620*/  IMAD R63, R66, 0x100, R63 ;  /* 0x00000100423f7824 */ /* 0x000fe200078e023f */
        /* <DEDUP_REMOVED lines=23> */
[----:B------:R-:W-:Y:S02]  /*17a0*/  IMAD R75, R78, 0x100, R75 ;  /* 0x000001004e4b7824 */ /* 0x000fe400078e024b */
[----:B------:R-:W-:Y:S01]  /*17b0*/  IMAD R14, R77, 0x100, R14 ;  /* 0x000001004d0e7824 */ /* 0x000fe200078e020e */
[----:B------:R1:W-:Y:S01]  /*17c0*/  STS.U16 [R21+UR9+0x3a00], R4 ;  /* 0x003a000415007988 */ /* 0x0003e20008000409 */
[----:B0-----:R-:W-:-:S03]  /*17d0*/  ISETP.GE.AND P0, PT, R0, 0x1, PT ;  /* 0x000000010000780c */ /* 0x001fc60003f06270 */
[----:B------:R0:W-:Y:S01]  /*17e0*/  STS.U16 [R21+UR9+0x5200], R2 ;  /* 0x0052000215007988 */ /* 0x0001e20008000409 */
[----:B------:R-:W-:-:S03]  /*17f0*/  IMAD R19, R19, 0x100, R24 ;  /* 0x0000010013137824 */ /* 0x000fc600078e0218 */
[----:B------:R2:W-:Y:S01]  /*1800*/  STS.U16 [R21+UR9+0x5600], R3 ;  /* 0x0056000315007988 */ /* 0x0005e20008000409 */
[----:B------:R-:W-:Y:S01]  /*1810*/  IMAD R20, R23, 0x100, R20 ;  /* 0x0000010017147824 */ /* 0x000fe200078e0214 */
[----:B-1----:R-:W-:Y:S02]  /*1820*/  PRMT R4, R57, 0x7632, R4 ;  /* 0x0000763239047816 */ /* 0x002fe40000000004 */
[----:B0-----:R-:W-:Y:S01]  /*1830*/  PRMT R2, R67, 0x7632, R2 ;  /* 0x0000763243027816 */ /* 0x001fe20000000002 */
[----:B------:R-:W-:Y:S01]  /*1840*/  IMAD R17, R17, 0x100, R26 ;  /* 0x0000010011117824 */ /* 0x000fe200078e021a */
[----:B--2---:R-:W-:Y:S02]  /*1850*/  PRMT R3, R71, 0x7632, R3 ;  /* 0x0000763247037816 */ /* 0x004fe40000000003 */
[----:B------:R-:W-:Y:S02]  /*1860*/  F2FP.F16.E4M3.UNPACK_B R69, R69 ;  /* 0x00000045ff45723e */ /* 0x000fe400020006ff */
[----:B------:R-:W-:-:S02]  /*1870*/  F2FP.F16.E4M3.UNPACK_B R73, R73 ;  /* 0x00000049ff49723e */ /* 0x000fc400020006ff */
[----:B------:R-:W-:Y:S02]  /*1880*/  F2FP.F16.E4M3.UNPACK_B R75, R75 ;  /* 0x0000004bff4b723e */ /* 0x000fe400020006ff */
[----:B------:R-:W-:Y:S02]  /*1890*/  F2FP.F16.E4M3.UNPACK_B R14, R14 ;  /* 0x0000000eff0e723e */ /* 0x000fe400020006ff */
[----:B------:R-:W-:Y:S02]  /*18a0*/  F2FP.F16.E4M3.UNPACK_B R19, R19 ;  /* 0x00000013ff13723e */ /* 0x000fe400020006ff */
[----:B------:R-:W-:Y:S02]  /*18b0*/  F2FP.F16.E4M3.UNPACK_B R20, R20 ;  /* 0x00000014ff14723e */ /* 0x000fe400020006ff */
[----:B------:R-:W-:Y:S01]  /*18c0*/  F2FP.F16.E4M3.UNPACK_B R17, R17 ;  /* 0x00000011ff11723e */ /* 0x000fe200020006ff */
[----:B------:R0:W-:Y:S01]  /*18d0*/  STS.U16 [R21+UR9+0x400], R5 ;  /* 0x0004000515007988 */ /* 0x0001e20008000409 */
[----:B------:R-:W-:-:S03]  /*18e0*/  PRMT R8, R19, 0x7632, R8 ;  /* 0x0000763213087816 */ /* 0x000fc60000000008 */
[----:B------:R1:W-:Y:S04]  /*18f0*/  STS.U16 [R21+UR9+0x800], R9 ;  /* 0x0008000915007988 */ /* 0x0003e80008000409 */
[----:B------:R2:W-:Y:S01]  /*1900*/  STS.U16 [R21+UR9+0xc00], R11 ;  /* 0x000c000b15007988 */ /* 0x0005e20008000409 */
[----:B0-----:R-:W-:-:S03]  /*1910*/  PRMT R5, R73, 0x7632, R5 ;  /* 0x0000763249057816 */ /* 0x001fc60000000005 */
[----:B------:R0:W-:Y:S01]  /*1920*/  STS.U16 [R21+UR9+0x4a00], R4 ;  /* 0x004a000415007988 */ /* 0x0001e20008000409 */
[----:B-1----:R-:W-:-:S03]  /*1930*/  PRMT R9, R20, 0x7632, R9 ;  /* 0x0000763214097816 */ /* 0x002fc60000000009 */
[----:B------:R1:W-:Y:S01]  /*1940*/  STS.U16 [R21+UR9+0x5e00], R2 ;  /* 0x005e000215007988 */ /* 0x0003e20008000409 */
[----:B--2---:R-:W-:-:S03]  /*1950*/  PRMT R11, R17, 0x7632, R11 ;  /* 0x00007632110b7816 */ /* 0x004fc6000000000b */
[----:B------:R2:W-:Y:S01]  /*1960*/  STS.U16 [R21+UR9+0x6600], R3 ;  /* 0x0066000315007988 */ /* 0x0005e20008000409 */
[----:B0-----:R-:W-:Y:S02]  /*1970*/  PRMT R4, R69, 0x7632, R4 ;  /* 0x0000763245047816 */ /* 0x001fe40000000004 */
[----:B-1----:R-:W-:Y:S02]  /*1980*/  PRMT R2, R75, 0x7632, R2 ;  /* 0x000076324b027816 */ /* 0x002fe40000000002 */
[----:B--2---:R-:W-:Y:S01]  /*1990*/  PRMT R3, R14, 0x7632, R3 ;  /* 0x000076320e037816 */ /* 0x004fe20000000003 */
[----:B------:R-:W-:Y:S01]  /*19a0*/  STS.U16 [R21+UR9+0x1000], R13 ;  /* 0x0010000d15007988 */ /* 0x000fe20008000409 */
[----:B------:R-:W-:-:S03]  /*19b0*/  IMAD.MOV.U32 R0, RZ, RZ, 0x3f800000 ;  /* 0x3f800000ff007424 */ /* 0x000fc600078e00ff */
[----:B------:R-:W-:Y:S01]  /*19c0*/  STS.U16 [R21+UR9+0x1400], R31 ;  /* 0x0014001f15007988 */ /* 0x000fe20008000409 */
[----:B------:R-:W-:-:S03]  /*19d0*/  IMAD.MOV.U32 R10, RZ, RZ, 0x3f800000 ;  /* 0x3f800000ff0a7424 */ /* 0x000fc600078e00ff */
[----:B------:R-:W-:Y:S01]  /*19e0*/  STS.U16 [R21+UR9+0x1800], R33 ;  /* 0x0018002115007988 */ /* 0x000fe20008000409 */
[----:B------:R-:W-:-:S03]  /*19f0*/  IMAD.MOV.U32 R28, RZ, RZ, 0x3f800000 ;  /* 0x3f800000ff1c7424 */ /* 0x000fc600078e00ff */
[----:B------:R-:W-:Y:S01]  /*1a00*/  STS.U16 [R21+UR9+0x1c00], R35 ;  /* 0x001c002315007988 */ /* 0x000fe20008000409 */
[----:B------:R-:W-:-:S03]  /*1a10*/  CS2R R112, SRZ ;  /* 0x0000000000707805 */ /* 0x000fc6000001ff00 */
        /* <DEDUP_REMOVED lines=16> */
[----:B------:R0:W-:Y:S01]  /*1b20*/  STS.U16 [R21+UR9+0x4000], R53 ;  /* 0x0040003515007988 */ /* 0x0001e20008000409 */
[----:B------:R-:W-:-:S03]  /*1b30*/  CS2R R106, SRZ ;  /* 0x00000000006a7805 */ /* 0x000fc6000001ff00 */
[----:B------:R1:W-:Y:S01]  /*1b40*/  STS.U16 [R21+UR9+0x4400], R55 ;  /* 0x0044003715007988 */ /* 0x0003e20008000409 */
[----:B------:R-:W-:-:S03]  /*1b50*/  CS2R R100, SRZ ;  /* 0x0000000000647805 */ /* 0x000fc6000001ff00 */
[----:B------:R-:W-:Y:S01]  /*1b60*/  STS.U16 [R21+UR9+0x4800], R57 ;  /* 0x0048003915007988 */ /* 0x000fe20008000409 */
[----:B------:R-:W-:-:S03]  /*1b70*/  CS2R R102, SRZ ;  /* 0x0000000000667805 */ /* 0x000fc6000001ff00 */
[----:B------:R-:W-:Y:S01]  /*1b80*/  STS.U16 [R21+UR9+0x4c00], R59 ;  /* 0x004c003b15007988 */ /* 0x000fe20008000409 */
[----:B0-----:R-:W-:-:S03]  /*1b90*/  CS2R R52, SRZ ;  /* 0x0000000000347805 */ /* 0x001fc6000001ff00 */
[----:B------:R0:W-:Y:S01]  /*1ba0*/  STS.U16 [R21+UR9+0x5000], R61 ;  /* 0x0050003d15007988 */ /* 0x0001e20008000409 */
[----:B-1----:R-:W-:-:S03]  /*1bb0*/  CS2R R54, SRZ ;  /* 0x0000000000367805 */ /* 0x002fc6000001ff00 */
[----:B------:R1:W-:Y:S01]  /*1bc0*/  STS.U16 [R21+UR9+0x5400], R63 ;  /* 0x0054003f15007988 */ /* 0x0003e20008000409 */
[----:B------:R-:W-:-:S03]  /*1bd0*/  CS2R R116, SRZ ;  /* 0x0000000000747805 */ /* 0x000fc6000001ff00 */
[----:B------:R-:W-:Y:S01]  /*1be0*/  STS.U16 [R21+UR9+0x5800], R65 ;  /* 0x0058004115007988 */ /* 0x000fe20008000409 */
[----:B------:R-:W-:-:S03]  /*1bf0*/  CS2R R118, SRZ ;  /* 0x0000000000767805 */ /* 0x000fc6000001ff00 */
[----:B------:R-:W-:Y:S01]  /*1c00*/  STS.U16 [R21+UR9+0x5c00], R67 ;  /* 0x005c004315007988 */ /* 0x000fe20008000409 */
[----:B0-----:R-:W-:-:S03]  /*1c10*/  CS2R R60, SRZ ;  /* 0x00000000003c7805 */ /* 0x001fc6000001ff00 */
[----:B------:R-:W-:Y:S01]  /*1c20*/  STS.U16 [R21+UR9+0x6000], R69 ;  /* 0x0060004515007988 */ /* 0x000fe20008000409 */
[----:B-1----:R-:W-:-:S03]  /*1c30*/  CS2R R62, SRZ ;  /* 0x00000000003e7805 */ /* 0x002fc6000001ff00 */
[----:B------:R0:W-:Y:S01]  /*1c40*/  STS.U16 [R21+UR9+0x6200], R4 ;  /* 0x0062000415007988 */ /* 0x0001e20008000409 */
[----:B------:R-:W-:-:S03]  /*1c50*/  CS2R R80, SRZ ;  /* 0x0000000000507805 */ /* 0x000fc6000001ff00 */
[----:B------:R-:W-:Y:S01]  /*1c60*/  STS.U16 [R21+UR9+0x6400], R71 ;  /* 0x0064004715007988 */ /* 0x000fe20008000409 */
[----:B------:R-:W-:-:S03]  /*1c70*/  CS2R R82, SRZ ;  /* 0x0000000000527805 */ /* 0x000fc6000001ff00 */
[----:B------:R-:W-:Y:S01]  /*1c80*/  STS.U16 [R21+UR9+0x6800], R73 ;  /* 0x0068004915007988 */ /* 0x000fe20008000409 */
[----:B------:R-:W-:-:S03]  /*1c90*/  CS2R R56, SRZ ;  /* 0x0000000000387805 */ /* 0x000fc6000001ff00 */
[----:B------:R1:W-:Y:S01]  /*1ca0*/  STS.U16 [R21+UR9+0x6a00], R5 ;  /* 0x006a000515007988 */ /* 0x0003e20008000409 */
[----:B0-----:R-:W-:-:S03]  /*1cb0*/  IMAD.MOV.U32 R4, RZ, RZ, -0x800000 ;  /* 0xff800000ff047424 */ /* 0x001fc600078e00ff */
[----:B------:R-:W-:Y:S01]  /*1cc0*/  STS.U16 [R21+UR9+0x6c00], R75 ;  /* 0x006c004b15007988 */ /* 0x000fe20008000409 */
[----:B------:R-:W-:-:S03]  /*1cd0*/  CS2R R58, SRZ ;  /* 0x00000000003a7805 */ /* 0x000fc6000001ff00 */
[----:B------:R0:W-:Y:S01]  /*1ce0*/  STS.U16 [R21+UR9+0x6e00], R2 ;  /* 0x006e000215007988 */ /* 0x0001e20008000409 */
[----:B------:R-:W-:-:S03]  /*1cf0*/  CS2R R68, SRZ ;  /* 0x0000000000447805 */ /* 0x000fc6000001ff00 */
[----:B------:R-:W-:Y:S01]  /*1d00*/  STS.U16 [R21+UR9+0x7000], R14 ;  /* 0x0070000e15007988 */ /* 0x000fe20008000409 */
[----:B-1----:R-:W-:-:S03]  /*1d10*/  IMAD.MOV.U32 R5, RZ, RZ, -0x800000 ;  /* 0xff800000ff057424 */ /* 0x002fc600078e00ff */
[----:B------:R1:W-:Y:S01]  /*1d20*/  STS.U16 [R21+UR9+0x7200], R3 ;  /* 0x0072000315007988 */ /* 0x0003e20008000409 */
[----:B------:R-:W-:-:S03]  /*1d30*/  CS2R R70, SRZ ;  /* 0x0000000000467805 */ /* 0x000fc6000001ff00 */
[----:B------:R-:W-:Y:S01]  /*1d40*/  STS.U16 [R21+UR9+0x7400], R19 ;  /* 0x0074001315007988 */ /* 0x000fe20008000409 */
[----:B0-----:R-:W-:-:S03]  /*1d50*/  IMAD.MOV.U32 R2, RZ, RZ, -0x800000 ;  /* 0xff800000ff027424 */ /* 0x001fc600078e00ff */
[----:B------:R0:W-:Y:S01]  /*1d60*/  STS.U16 [R21+UR9+0x7600], R8 ;  /* 0x0076000815007988 */ /* 0x0001e20008000409 */
[----:B------:R-:W-:-:S03]  /*1d70*/  CS2R R64, SRZ ;  /* 0x0000000000407805 */ /* 0x000fc6000001ff00 */
[----:B------:R2:W-:Y:S01]  /*1d80*/  STS.U16 [R21+UR9+0x7800], R20 ;  /* 0x0078001415007988 */ /* 0x0005e20008000409 */
[----:B-1----:R-:W-:-:S03]  /*1d90*/  IMAD.MOV.U32 R3, RZ, RZ, -0x800000 ;  /* 0xff800000ff037424 */ /* 0x002fc600078e00ff */
[----:B------:R2:W-:Y:S01]  /*1da0*/  STS.U16 [R21+UR9+0x7a00], R9 ;  /* 0x007a000915007988 */ /* 0x0005e20008000409 */
[----:B------:R-:W-:-:S03]  /*1db0*/  CS2R R66, SRZ ;  /* 0x0000000000427805 */ /* 0x000fc6000001ff00 */
[----:B------:R2:W-:Y:S01]  /*1dc0*/  STS.U16 [R21+UR9+0x7c00], R17 ;  /* 0x007c001115007988 */ /* 0x0005e20008000409 */
[----:B0-----:R-:W-:-:S03]  /*1dd0*/  IMAD.MOV.U32 R8, RZ, RZ, 0x3f800000 ;  /* 0x3f800000ff087424 */ /* 0x001fc600078e00ff */
[----:B------:R2:W-:Y:S01]  /*1de0*/  STS.U16 [R21+UR9+0x7e00], R11 ;  /* 0x007e000b15007988 */ /* 0x0005e20008000409 */
[----:B------:R-:W-:Y:S02]  /*1df0*/  CS2R R48, SRZ ;  /* 0x0000000000307805 */ /* 0x000fe4000001ff00 */
[----:B------:R-:W-:Y:S02]  /*1e00*/  CS2R R50, SRZ ;  /* 0x0000000000327805 */ /* 0x000fe4000001ff00 */
[----:B------:R-:W-:Y:S02]  /*1e10*/  CS2R R84, SRZ ;  /* 0x0000000000547805 */ /* 0x000fe4000001ff00 */
[----:B------:R-:W-:Y:S02]  /*1e20*/  CS2R R86, SRZ ;  /* 0x0000000000567805 */ /* 0x000fe4000001ff00 */
[----:B------:R-:W-:Y:S02]  /*1e30*/  CS2R R72, SRZ ;  /* 0x0000000000487805 */ /* 0x000fe4000001ff00 */
[----:B------:R-:W-:Y:S01]  /*1e40*/  CS2R R74, SRZ ;  /* 0x00000000004a7805 */ /* 0x000fe2000001ff00 */
[----:B--2---:R-:W-:Y:S06]  /*1e50*/  @!P0 BRA `(.L_x_0) ;  /* 0x0000008400cc8947 */ /* 0x004fec0003800000 */
[----:B------:R-:W0:Y:S01]  /*1e60*/  LDC R33, c[0x0][0x268] ;  /* 0x00009a00ff217b82 */ /* 0x000e220000000800 */
[----:B------:R-:W-:Y:S01]  /*1e70*/  ULDC.64 UR4, c[0x0][0x260] ;  /* 0x0000980000047ab9 */ /* 0x000fe20000000a00 */
[----:B------:R-:W-:Y:S01]  /*1e80*/  LOP3.LUT P0, RZ, R30, 0x3, RZ, 0xc0, !PT ;  /* 0x000000031eff7812 */ /* 0x000fe2000780c0ff */
[----:B------:R-:W-:Y:S01]  /*1e90*/  UIMAD UR4, UR8, UR4, URZ ;  /* 0x00000004080472a4 */ /* 0x000fe2000f8e023f */
[----:B------:R-:W-:Y:S01]  /*1ea0*/  IMAD R3, R6, UR5, RZ ;  /* 0x0000000506037c24 */ /* 0x000fe2000f8e02ff */
[C---:B------:R-:W-:Y:S01]  /*1eb0*/  ISETP.GE.U32.AND P1, PT, R15.reuse, 0x80, PT ;  /* 0x000000800f00780c */ /* 0x040fe20003f26070 */
[----:B------:R-:W-:Y:S01]  /*1ec0*/  ULDC.64 UR6, c[0x0][0x250] ;  /* 0x0000940000067ab9 */ /* 0x000fe20000000a00 */
[----:B------:R-:W-:Y:S01]  /*1ed0*/  USHF.R.S32.HI UR5, URZ, 0x1f, UR4 ;  /* 0x0000001f3f057899 */ /* 0x000fe20008011404 */
[----:B------:R-:W1:Y:S01]  /*1ee0*/  LDC.64 R26, c[0x0][0x220] ;  /* 0x00008800ff1a7b82 */ /* 0x000e620000000a00 */
[----:B------:R-:W-:Y:S01]  /*1ef0*/  ISETP.LT.U32.AND P0, PT, R15, 0x80, !P0 ;  /* 0x000000800f00780c */ /* 0x000fe20004701070 */
[----:B------:R-:W-:Y:S01]  /*1f00*/  UIMAD UR6, UR8, UR6, URZ ;  /* 0x00000006080672a4 */ /* 0x000fe2000f8e023f */
[----:B------:R-:W-:Y:S01]  /*1f10*/  SHF.R.S32.HI R16, RZ, 0x1f, R3 ;  /* 0x0000001fff107819 */ /* 0x000fe20000011403 */
[----:B------:R-:W-:Y:S01]  /*1f20*/  ULDC.64 UR12, c[0x0][0x218] ;  /* 0x00008600000c7ab9 */ /* 0x000fe20000000a00 */
[----:B------:R-:W-:Y:S01]  /*1f30*/  USHF.L.U32 UR25, UR7, 0x1, URZ ;  /* 0x0000000107197899 */ /* 0x000fe2000800063f */
[----:B------:R-:W-:Y:S01]  /*1f40*/  IMAD.MOV.U32 R133, RZ, RZ, -0x800000 ;  /* 0xff800000ff857424 */ /* 0x000fe200078e00ff */
[----:B------:R-:W-:Y:S01]  /*1f50*/  UIADD3 UR11, UP0, UR6, UR12, URZ ;  /* 0x0000000c060b7290 */ /* 0x000fe2000ff1e03f */
[----:B------:R-:W2:Y:S01]  /*1f60*/  LDC R28, c[0x0][0x258] ;  /* 0x00009600ff1c7b82 */ /* 0x000ea20000000800 */
[----:B------:R-:W-:Y:S01]  /*1f70*/  USHF.R.S32.HI UR50, URZ, 0x1f, UR25 ;  /* 0x0000001f3f327899 */ /* 0x000fe20008011419 */
[----:B------:R-:W-:Y:S01]  /*1f80*/  IMAD.MOV.U32 R132, RZ, RZ, -0x800000 ;  /* 0xff800000ff847424 */ /* 0x000fe200078e00ff */
[----:B------:R-:W-:Y:S01]  /*1f90*/  ULEA.HI.X.SX32 UR10, UR6, UR13, 0x1, UP0 ;  /* 0x0000000d060a7291 */ /* 0x000fe200080f0e3f */
[----:B------:R-:W-:Y:S01]  /*1fa0*/  CS2R R112, SRZ ;  /* 0x0000000000707805 */ /* 0x000fe2000001ff00 */
[----:B------:R-:W-:Y:S01]  /*1fb0*/  UIMAD UR22, UR7, 0x3, URZ ;  /* 0x00000003071678a4 */ /* 0x000fe2000f8e023f */
[----:B------:R-:W-:Y:S01]  /*1fc0*/  CS2R R114, SRZ ;  /* 0x0000000000727805 */ /* 0x000fe2000001ff00 */
[----:B------:R-:W-:Y:S01]  /*1fd0*/  USHF.L.U32 UR20, UR7, 0x2, URZ ;  /* 0x0000000207147899 */ /* 0x000fe2000800063f */
[----:B0-----:R-:W-:Y:S01]  /*1fe0*/  IMAD R7, R7, R33, RZ ;  /* 0x0000002107077224 */ /* 0x001fe200078e02ff */
[----:B------:R-:W-:Y:S01]  /*1ff0*/  USHF.R.S32.HI UR49, URZ, 0x1f, UR22 ;  /* 0x0000001f3f317899 */ /* 0x000fe20008011416 */
[----:B------:R-:W-:Y:S01]  /*2000*/  CS2R R52, SRZ ;  /* 0x0000000000347805 */ /* 0x000fe2000001ff00 */
[----:B------:R-:W-:Y:S01]  /*2010*/  USHF.R.S32.HI UR48, URZ, 0x1f, UR20 ;  /* 0x0000001f3f307899 */ /* 0x000fe20008011414 */
[----:B------:R-:W-:Y:S01]  /*2020*/  IMAD R0, R33, 0x8, R7 ;  /* 0x0000000821007824 */ /* 0x000fe200078e0207 */
[----:B------:R-:W-:Y:S01]  /*2030*/  UIMAD UR19, UR7, 0x5, URZ ;  /* 0x00000005071378a4 */ /* 0x000fe2000f8e023f */
[----:B------:R-:W-:Y:S01]  /*2040*/  CS2R R54, SRZ ;  /* 0x0000000000367805 */ /* 0x000fe2000001ff00 */
[----:B------:R-:W-:Y:S01]  /*2050*/  USHF.R.S32.HI UR27, URZ, 0x1f, UR7 ;  /* 0x0000001f3f1b7899 */ /* 0x000fe20008011407 */
[----:B-1----:R-:W-:Y:S01]  /*2060*/  IADD3 R29, P2, P3, R3, UR4, R26 ;  /* 0x00000004031d7c10 */ /* 0x002fe2000fb5e01a */
[----:B------:R-:W-:Y:S01]  /*2070*/  IMAD R2, R33, 0x8, R0 ;  /* 0x0000000821027824 */ /* 0x000fe200078e0200 */
[----:B------:R-:W-:Y:S01]  /*2080*/  UIMAD UR17, UR7, 0x7, URZ ;  /* 0x00000007071178a4 */ /* 0x000fe2000f8e023f */
[----:B------:R-:W-:-:S02]  /*2090*/  CS2R R108, SRZ ;  /* 0x00000000006c7805 */ /* 0x000fc4000001ff00 */
[----:B------:R-:W-:Y:S01]  /*20a0*/  IADD3.X R31, R16, UR5, R27, P2, P3 ;  /* 0x00000005101f7c10 */ /* 0x000fe200097e641b */
[----:B------:R-:W-:Y:S01]  /*20b0*/  IMAD R4, R33, 0x8, R2 ;  /* 0x0000000821047824 */ /* 0x000fe200078e0202 */
[-C--:B------:R-:W-:Y:S01]  /*20c0*/  IADD3 R32, P4, R0, R29.reuse, RZ ;  /* 0x0000001d00207210 */ /* 0x080fe20007f9e0ff */
[----:B------:R-:W-:Y:S01]  /*20d0*/  USHF.R.S32.HI UR47, URZ, 0x1f, UR19 ;  /* 0x0000001f3f2f7899 */ /* 0x000fe20008011413 */
[----:B--2---:R-:W-:Y:S01]  /*20e0*/  IMAD R15, R15, R28, RZ ;  /* 0x0000001c0f0f7224 */ /* 0x004fe200078e02ff */
[----:B------:R-:W-:Y:S01]  /*20f0*/  UIMAD UR18, UR7, 0x6, URZ ;  /* 0x00000006071278a4 */ /* 0x000fe2000f8e023f */
[----:B------:R-:W-:Y:S01]  /*2100*/  IMAD R5, R33, 0x8, R4 ;  /* 0x0000000821057824 */ /* 0x000fe200078e0204 */
[----:B------:R-:W-:Y:S01]  /*2110*/  USHF.R.S32.HI UR60, URZ, 0x1f, UR17 ;  /* 0x0000001f3f3c7899 */ /* 0x000fe20008011411 */
[----:B------:R-:W-:Y:S01]  /*2120*/  IMAD R16, R28, 0x100, R15 ;  /* 0x000001001c107824 */ /* 0x000fe200078e020f */
[----:B------:R-:W-:Y:S01]  /*2130*/  IADD3 R28, P3, R7, R29, RZ ;  /* 0x0000001d071c7210 */ /* 0x000fe20007f7e0ff */
[----:B------:R-:W-:Y:S01]  /*2140*/  IMAD R8, R33, 0x8, R5 ;  /* 0x0000000821087824 */ /* 0x000fe200078e0205 */
[----:B------:R-:W-:Y:S01]  /*2150*/  IADD3 R11, P2, R15, UR11, RZ ;  /* 0x0000000b0f0b7c10 */ /* 0x000fe2000ff5e0ff */
[----:B------:R-:W-:Y:S01]  /*2160*/  USHF.L.U32 UR16, UR7, 0x3, URZ ;  /* 0x0000000307107899 */ /* 0x000fe2000800063f */
[----:B------:R-:W-:Y:S01]  /*2170*/  LEA.HI.X.SX32 R30, R7, R31, 0x1, P3 ;  /* 0x0000001f071e7211 */ /* 0x000fe200018f0eff */
[----:B------:R0:W-:Y:S01]  /*2180*/  STL [R1+0x74], R28 ;  /* 0x0000741c01007387 */ /* 0x0001e20000100800 */
[----:B------:R-:W-:Y:S01]  /*2190*/  IMAD R9, R33, 0x8, R8 ;  /* 0x0000000821097824 */ /* 0x000fe200078e0208 */
[----:B------:R-:W-:Y:S01]  /*21a0*/  LEA.HI.X.SX32 R15, R15, UR10, 0x1, P2 ;  /* 0x0000000a0f0f7c11 */ /* 0x000fe200090f0eff */
[----:B------:R-:W-:Y:S01]  /*21b0*/  UIMAD UR31, UR7, 0xa, URZ ;  /* 0x0000000a071f78a4 */ /* 0x000fe2000f8e023f */
[----:B------:R1:W-:Y:S01]  /*21c0*/  STL [R1+0x7c], R32 ;  /* 0x00007c2001007387 */ /* 0x0003e20000100800 */
[----:B------:R-:W-:Y:S01]  /*21d0*/  IMAD R10, R33, 0x8, R9 ;  /* 0x00000008210a7824 */ /* 0x000fe200078e0209 */
[----:B------:R-:W-:Y:S01]  /*21e0*/  IADD3 RZ, P2, R11, UR25, RZ ;  /* 0x000000190bff7c10 */ /* 0x000fe2000ff5e0ff */
[----:B------:R-:W-:Y:S01]  /*21f0*/  USHF.R.S32.HI UR46, URZ, 0x1f, UR18 ;  /* 0x0000001f3f2e7899 */ /* 0x000fe20008011412 */
[----:B------:R2:W-:Y:S01]  /*2200*/  STL [R1+0x70], R30 ;  /* 0x0000701e01007387 */ /* 0x0005e20000100800 */
[C---:B------:R-:W-:Y:S01]  /*2210*/  IMAD R12, R33.reuse, 0x8, R10 ;  /* 0x00000008210c7824 */ /* 0x040fe200078e020a */
[-C--:B0-----:R-:W-:Y:S01]  /*2220*/  IADD3 R28, P3, R2, R29.reuse, RZ ;  /* 0x0000001d021c7210 */ /* 0x081fe20007f7e0ff */
[----:B------:R-:W-:Y:S01]  /*2230*/  USHF.R.S32.HI UR59, URZ, 0x1f, UR16 ;  /* 0x0000001f3f3b7899 */ /* 0x000fe20008011410 */
[----:B------:R-:W-:Y:S01]  /*2240*/  CS2R R110, SRZ ;  /* 0x00000000006e7805 */ /* 0x000fe2000001ff00 */
[C---:B------:R-:W-:Y:S01]  /*2250*/  IMAD R13, R33.reuse, 0x8, R12 ;  /* 0x00000008210d7824 */ /* 0x040fe200078e020c */
[----:B-1----:R-:W-:Y:S01]  /*2260*/  IADD3 R32, P5, R4, R29, RZ ;  /* 0x0000001d04207210 */ /* 0x002fe20007fbe0ff */
[----:B------:R0:W-:Y:S01]  /*2270*/  STL [R1+0x84], R28 ;  /* 0x0000841c01007387 */ /* 0x0001e20000100800 */
[----:B------:R-:W-:Y:S01]  /*2280*/  USHF.R.S32.HI UR57, URZ, 0x1f, UR31 ;  /* 0x0000001f3f397899 */ /* 0x000fe2000801141f */
[C---:B------:R-:W-:Y:S01]  /*2290*/  IMAD R14, R33.reuse, 0x8, R13 ;  /* 0x00000008210e7824 */ /* 0x040fe200078e020d */
[-C--:B--2---:R-:W-:Y:S01]  /*22a0*/  LEA.HI.X.SX32 R30, R0, R31.reuse, 0x1, P4 ;  /* 0x0000001f001e7211 */ /* 0x084fe200020f0eff */
[----:B------:R-:W-:Y:S01]  /*22b0*/  STL [R1+0x8c], R32 ;  /* 0x00008c2001007387 */ /* 0x000fe20000100800 */
[----:B------:R-:W-:Y:S01]  /*22c0*/  UIMAD UR37, UR7, 0xc, URZ ;  /* 0x0000000c072578a4 */ /* 0x000fe2000f8e023f */
[C---:B------:R-:W-:Y:S01]  /*22d0*/  IMAD R17, R33.reuse, 0x8, R14 ;  /* 0x0000000821117824 */ /* 0x040fe200078e020e */
[----:B------:R-:W-:Y:S01]  /*22e0*/  UIMAD UR13, UR7, 0x9, URZ ;  /* 0x00000009070d78a4 */ /* 0x000fe2000f8e023f */
[----:B------:R-:W-:Y:S01]  /*22f0*/  STL [R1+0x78], R30 ;  /* 0x0000781e01007387 */ /* 0x000fe20000100800 */
[----:B------:R-:W-:Y:S01]  /*2300*/  UIMAD UR34, UR7, 0xb, URZ ;  /* 0x0000000b072278a4 */ /* 0x000fe2000f8e023f */
[-C--:B0-----:R-:W-:Y:S01]  /*2310*/  LEA.HI.X.SX32 R28, R2, R31.reuse, 0x1, P3 ;  /* 0x0000001f021c7211 */ /* 0x081fe200018f0eff */
[----:B------:R-:W-:Y:S01]  /*2320*/  IMAD R18, R33, 0x8, R17 ;  /* 0x0000000821127824 */ /* 0x000fe200078e0211 */
[----:B------:R-:W-:Y:S01]  /*2330*/  LEA.HI.X.SX32 R2, R4, R31, 0x1, P5 ;  /* 0x0000001f04027211 */ /* 0x000fe200028f0eff */
[----:B------:R-:W-:Y:S01]  /*2340*/  USHF.R.S32.HI UR55, URZ, 0x1f, UR37 ;  /* 0x0000001f3f377899 */ /* 0x000fe20008011425 */
[----:B------:R-:W-:Y:S01]  /*2350*/  IADD3 R4, P3, R5, R29, RZ ;  /* 0x0000001d05047210 */ /* 0x000fe20007f7e0ff */
[----:B------:R0:W-:Y:S01]  /*2360*/  STL [R1+0x80], R28 ;  /* 0x0000801c01007387 */ /* 0x0001e20000100800 */
[----:B------:R-:W-:Y:S01]  /*2370*/  IMAD R19, R33, 0x8, R18 ;  /* 0x0000000821137824 */ /* 0x000fe200078e0212 */
[----:B------:R-:W-:Y:S01]  /*2380*/  UIMAD UR38, UR7, 0xd, URZ ;  /* 0x0000000d072678a4 */ /* 0x000fe2000f8e023f */
[----:B------:R-:W-:Y:S01]  /*2390*/  LEA.HI.X.SX32 R5, R5, R31, 0x1, P3 ;  /* 0x0000001f05057211 */ /* 0x000fe200018f0eff */
[----:B------:R-:W-:Y:S01]  /*23a0*/  STL [R1+0x88], R2 ;  /* 0x0000880201007387 */ /* 0x000fe20000100800 */
[C---:B------:R-:W-:Y:S01]  /*23b0*/  IMAD R20, R33.reuse, 0x8, R19 ;  /* 0x0000000821147824 */ /* 0x040fe200078e0213 */
[----:B------:R-:W-:Y:S01]  /*23c0*/  UIMAD UR35, UR7, 0xf, URZ ;  /* 0x0000000f072378a4 */ /* 0x000fe2000f8e023f */
[----:B------:R-:W-:Y:S01]  /*23d0*/  CS2R R120, SRZ ;  /* 0x0000000000787805 */ /* 0x000fe2000001ff00 */
[----:B------:R1:W-:Y:S01]  /*23e0*/  STL [R1+0x94], R4 ;  /* 0x0000940401007387 */ /* 0x0003e20000100800 */
[C---:B------:R-:W-:Y:S01]  /*23f0*/  IMAD R21, R33.reuse, 0x8, R20 ;  /* 0x0000000821157824 */ /* 0x040fe200078e0214 */
[C---:B0-----:R-:W-:Y:S01]  /*2400*/  IADD3 R28, P4, R8.reuse, R29, RZ ;  /* 0x0000001d081c7210 */ /* 0x041fe20007f9e0ff */
[----:B------:R-:W-:Y:S01]  /*2410*/  USHF.R.S32.HI UR58, URZ, 0x1f, UR13 ;  /* 0x0000001f3f3a7899 */ /* 0x000fe2000801140d */
[----:B------:R-:W-:Y:S01]  /*2420*/  CS2R R122, SRZ ;  /* 0x00000000007a7805 */ /* 0x000fe2000001ff00 */
[C---:B------:R-:W-:Y:S01]  /*2430*/  IMAD R22, R33.reuse, 0x8, R21 ;  /* 0x0000000821167824 */ /* 0x040fe200078e0215 */
[----:B------:R-:W-:Y:S01]  /*2440*/  LEA.HI.X.SX32 R8, R8, R31, 0x1, P4 ;  /* 0x0000001f08087211 */ /* 0x000fe200020f0eff */
[----:B------:R0:W-:Y:S01]  /*2450*/  STL [R1+0x9c], R28 ;  /* 0x00009c1c01007387 */ /* 0x0001e20000100800 */
[----:B------:R-:W-:Y:S01]  /*2460*/  USHF.R.S32.HI UR56, URZ, 0x1f, UR34 ;  /* 0x0000001f3f387899 */ /* 0x000fe20008011422 */
[----:B------:R-:W-:Y:S01]  /*2470*/  IMAD R23, R33, 0x8, R22 ;  /* 0x0000000821177824 */ /* 0x000fe200078e0216 */
[----:B-1----:R-:W-:Y:S01]  /*2480*/  IADD3 R4, P5, R9, R29, RZ ;  /* 0x0000001d09047210 */ /* 0x002fe20007fbe0ff */
[----:B------:R-:W-:Y:S01]  /*2490*/  USHF.R.S32.HI UR54, URZ, 0x1f, UR38 ;  /* 0x0000001f3f367899 */ /* 0x000fe20008011426 */
[----:B------:R-:W-:Y:S01]  /*24a0*/  CS2R R76, SRZ ;  /* 0x00000000004c7805 */ /* 0x000fe2000001ff00 */
[C---:B------:R-:W-:Y:S01]  /*24b0*/  IMAD R6, R33.reuse, 0x8, R23 ;  /* 0x0000000821067824 */ /* 0x040fe200078e0217 */
[----:B------:R-:W-:Y:S01]  /*24c0*/  USHF.R.S32.HI UR52, URZ, 0x1f, UR35 ;  /* 0x0000001f3f347899 */ /* 0x000fe20008011423 */
[----:B------:R-:W-:Y:S01]  /*24d0*/  STL [R1+0xa4], R4 ;  /* 0x0000a40401007387 */ /* 0x000fe20000100800 */
[----:B------:R-:W-:Y:S01]  /*24e0*/  UIMAD UR32, UR7, 0x11, URZ ;  /* 0x00000011072078a4 */ /* 0x000fe2000f8e023f */
[C---:B------:R-:W-:Y:S01]  /*24f0*/  IMAD R24, R33.reuse, 0x8, R6 ;  /* 0x0000000821187824 */ /* 0x040fe200078e0206 */
[----:B------:R-:W-:Y:S01]  /*2500*/  UIMAD UR36, UR7, 0xe, URZ ;  /* 0x0000000e072478a4 */ /* 0x000fe2000f8e023f */
[----:B------:R1:W-:Y:S01]  /*2510*/  STL [R1+0x90], R5 ;  /* 0x0000900501007387 */ /* 0x0003e20000100800 */
[----:B------:R-:W-:Y:S01]  /*2520*/  USHF.L.U32 UR33, UR7, 0x4, URZ ;  /* 0x0000000407217899 */ /* 0x000fe2000800063f */
[C---:B------:R-:W-:Y:S01]  /*2530*/  IMAD R25, R33.reuse, 0x8, R24 ;  /* 0x0000000821197824 */ /* 0x040fe200078e0218 */
[----:B------:R-:W-:Y:S01]  /*2540*/  USHF.R.S32.HI UR61, URZ, 0x1f, UR32 ;  /* 0x0000001f3f3d7899 */ /* 0x000fe20008011420 */
[----:B------:R2:W-:Y:S01]  /*2550*/  STL [R1+0x98], R8 ;  /* 0x0000980801007387 */ /* 0x0005e20000100800 */
[----:B------:R-:W-:Y:S01]  /*2560*/  UIMAD UR30, UR7, 0x12, URZ ;  /* 0x00000012071e78a4 */ /* 0x000fe2000f8e023f */
[----:B------:R-:W-:Y:S01]  /*2570*/  IMAD R3, R33, 0x8, R25 ;  /* 0x0000000821037824 */ /* 0x000fe200078e0219 */
[----:B------:R-:W-:Y:S01]  /*2580*/  UIMAD UR28, UR7, 0x14, URZ ;  /* 0x00000014071c78a4 */ /* 0x000fe2000f8e023f */
[----:B0-----:R-:W-:Y:S01]  /*2590*/  IMAD.MOV.U32 R28, RZ, RZ, 0x3f800000 ;  /* 0x3f800000ff1c7424 */ /* 0x001fe200078e00ff */
[----:B------:R-:W-:Y:S01]  /*25a0*/  USHF.R.S32.HI UR53, URZ, 0x1f, UR36 ;  /* 0x0000001f3f357899 */ /* 0x000fe20008011424 */
[----:B-1----:R-:W-:Y:S01]  /*25b0*/  LEA.HI.X.SX32 R5, R9, R31, 0x1, P5 ;  /* 0x0000001f09057211 */ /* 0x002fe200028f0eff */
[C---:B------:R-:W-:Y:S01]  /*25c0*/  IMAD R26, R33.reuse, 0x8, R3 ;  /* 0x00000008211a7824 */ /* 0x040fe200078e0203 */
[-C--:B------:R-:W-:Y:S01]  /*25d0*/  IADD3 R9, P4, R12, R29.reuse, RZ ;  /* 0x0000001d0c097210 */ /* 0x080fe20007f9e0ff */
[----:B------:R-:W-:Y:S01]  /*25e0*/  USHF.R.S32.HI UR51, URZ, 0x1f, UR33 ;  /* 0x0000001f3f337899 */ /* 0x000fe20008011421 */
[CC--:B--2---:R-:W-:Y:S01]  /*25f0*/  IADD3 R8, P3, R10.reuse, R29.reuse, RZ ;  /* 0x0000001d0a087210 */ /* 0x0c4fe20007f7e0ff */
[----:B------:R-:W-:Y:S01]  /*2600*/  STL [R1+0xa0], R5 ;  /* 0x0000a00501007387 */ /* 0x000fe20000100800 */
[C---:B------:R-:W-:Y:S01]  /*2610*/  IMAD R27, R33.reuse, 0x8, R26 ;  /* 0x00000008211b7824 */ /* 0x040fe200078e021a */
[----:B------:R-:W-:Y:S01]  /*2620*/  UIMAD UR24, UR7, 0x16, URZ ;  /* 0x00000016071878a4 */ /* 0x000fe2000f8e023f */
[----:B------:R-:W-:Y:S01]  /*2630*/  CS2R R78, SRZ ;  /* 0x00000000004e7805 */ /* 0x000fe2000001ff00 */
[----:B------:R0:W-:Y:S01]  /*2640*/  STL [R1+0xac], R8 ;  /* 0x0000ac0801007387 */ /* 0x0001e20000100800 */
[C---:B------:R-:W-:Y:S01]  /*2650*/  IMAD R7, R33.reuse, 0x8, R27 ;  /* 0x0000000821077824 */ /* 0x040fe200078e021b */
[----:B------:R-:W-:Y:S01]  /*2660*/  UIMAD UR29, UR7, 0x13, URZ ;  /* 0x00000013071d78a4 */ /* 0x000fe2000f8e023f */
[----:B------:R-:W-:Y:S01]  /*2670*/  CS2R R104, SRZ ;  /* 0x0000000000687805 */ /* 0x000fe2000001ff00 */
[----:B------:R1:W-:Y:S01]  /*2680*/  STL [R1+0xb4], R9 ;  /* 0x0000b40901007387 */ /* 0x0003e20000100800 */
[C---:B------:R-:W-:Y:S01]  /*2690*/  IMAD R0, R33.reuse, 0x8, R7 ;  /* 0x0000000821007824 */ /* 0x040fe200078e0207 */
[----:B------:R-:W-:Y:S01]  /*26a0*/  UIMAD UR26, UR7, 0x15, URZ ;  /* 0x00000015071a78a4 */ /* 0x000fe2000f8e023f */
[----:B------:R-:W-:Y:S01]  /*26b0*/  CS2R R106, SRZ ;  /* 0x00000000006a7805 */ /* 0x000fe2000001ff00 */
[----:B------:R-:W-:Y:S01]  /*26c0*/  UIMAD UR23, UR7, 0x17, URZ ;  /* 0x00000017071778a4 */ /* 0x000fe2000f8e023f */
[----:B------:R-:W-:Y:S01]  /*26d0*/  IMAD R2, R33, 0x8, R0 ;  /* 0x0000000821027824 */ /* 0x000fe200078e0200 */
[----:B0-----:R-:W-:Y:S01]  /*26e0*/  IADD3 R8, P5, R13, R29, RZ ;  /* 0x0000001d0d087210 */ /* 0x001fe20007fbe0ff */
[----:B------:R-:W-:Y:S01]  /*26f0*/  UIMAD UR42, UR7, 0x19, URZ ;  /* 0x00000019072a78a4 */ /* 0x000fe2000f8e023f */
[----:B------:R-:W-:Y:S01]  /*2700*/  CS2R R100, SRZ ;  /* 0x0000000000647805 */ /* 0x000fe2000001ff00 */
[C---:B------:R-:W-:Y:S01]  /*2710*/  IMAD R4, R33.reuse, 0x8, R2 ;  /* 0x0000000821047824 */ /* 0x040fe200078e0202 */
[-C--:B-1----:R-:W-:Y:S01]  /*2720*/  LEA.HI.X.SX32 R9, R10, R31.reuse, 0x1, P3 ;  /* 0x0000001f0a097211 */ /* 0x082fe200018f0eff */
[----:B------:R0:W-:Y:S01]  /*2730*/  STL [R1+0xbc], R8 ;  /* 0x0000bc0801007387 */ /* 0x0001e20000100800 */
[----:B------:R-:W-:Y:S01]  /*2740*/  LEA.HI.X.SX32 R10, R12, R31, 0x1, P4 ;  /* 0x0000001f0c0a7211 */ /* 0x000fe200020f0eff */
[----:B------:R-:W-:Y:S01]  /*2750*/  IMAD R5, R33, 0x8, R4 ;  /* 0x0000000821057824 */ /* 0x000fe200078e0204 */
[----:B------:R-:W-:Y:S01]  /*2760*/  IADD3 R12, P4, R17, R29, RZ ;  /* 0x0000001d110c7210 */ /* 0x000fe20007f9e0ff */
[----:B------:R1:W-:Y:S01]  /*2770*/  STL [R1+0xa8], R9 ;  /* 0x0000a80901007387 */ /* 0x0003e20000100800 */
[----:B------:R-:W-:Y:S01]  /*2780*/  UIMAD UR21, UR7, 0x18, URZ ;  /* 0x00000018071578a4 */ /* 0x000fe2000f8e023f */
[----:B------:R-:W-:Y:S01]  /*2790*/  CS2R R102, SRZ ;  /* 0x0000000000667805 */ /* 0x000fe2000001ff00 */
[----:B------:R-:W-:Y:S01]  /*27a0*/  UIMAD UR41, UR7, 0x1a, URZ ;  /* 0x0000001a072978a4 */ /* 0x000fe2000f8e023f */
[----:B------:R2:W-:Y:S01]  /*27b0*/  STL [R1+0xb0], R10 ;  /* 0x0000b00a01007387 */ /* 0x0005e20000100800 */
[----:B------:R-:W-:Y:S01]  /*27c0*/  UIMAD UR40, UR7, 0x1b, URZ ;  /* 0x0000001b072878a4 */ /* 0x000fe2000f8e023f */
[----:B0-----:R-:W-:Y:S01]  /*27d0*/  IMAD R8, R33, 0x8, R5 ;  /* 0x0000000821087824 */ /* 0x001fe200078e0205 */
[----:B------:R-:W-:Y:S01]  /*27e0*/  UIMAD UR39, UR7, 0x1c, URZ ;  /* 0x0000001c072778a4 */ /* 0x000fe2000f8e023f */
[----:B------:R-:W-:Y:S01]  /*27f0*/  CS2R R116, SRZ ;  /* 0x0000000000747805 */ /* 0x000fe2000001ff00 */
[----:B------:R-:W-:Y:S01]  /*2800*/  UIMAD UR44, UR7, 0x1d, URZ ;  /* 0x0000001d072c78a4 */ /* 0x000fe2000f8e023f */
[-C--:B-1----:R-:W-:Y:S01]  /*2810*/  LEA.HI.X.SX32 R9, R13, R31.reuse, 0x1, P5 ;  /* 0x0000001f0d097211 */ /* 0x082fe200028f0eff */
[----:B------:R-:W-:Y:S01]  /*2820*/  UIMAD UR43, UR7, 0x1e, URZ ;  /* 0x0000001e072b78a4 */ /* 0x000fe2000f8e023f */
[----:B------:R-:W-:Y:S01]  /*2830*/  LEA.HI.X.SX32 R13, R17, R31, 0x1, P4 ;  /* 0x0000001f110d7211 */ /* 0x000fe200020f0eff */
[----:B------:R-:W-:Y:S01]  /*2840*/  UIMAD UR45, UR7, 0x1f, URZ ;  /* 0x0000001f072d78a4 */ /* 0x000fe2000f8e023f */
[----:B--2---:R-:W-:Y:S01]  /*2850*/  IADD3 R10, P3, R14, R29, RZ ;  /* 0x0000001d0e0a7210 */ /* 0x004fe20007f7e0ff */
[----:B------:R0:W-:Y:S01]  /*2860*/  STL [R1+0xb8], R9 ;  /* 0x0000b80901007387 */ /* 0x0001e20000100800 */
[----:B------:R-:W-:-:S02]  /*2870*/  CS2R R118, SRZ ;  /* 0x0000000000767805 */ /* 0x000fc4000001ff00 */
[----:B------:R-:W-:Y:S02]  /*2880*/  CS2R R60, SRZ ;  /* 0x00000000003c7805 */ /* 0x000fe4000001ff00 */
[----:B------:R-:W-:Y:S01]  /*2890*/  CS2R R62, SRZ ;  /* 0x00000000003e7805 */ /* 0x000fe2000001ff00 */
[----:B------:R1:W-:Y:S01]  /*28a0*/  STL [R1+0xc4], R10 ;  /* 0x0000c40a01007387 */ /* 0x0003e20000100800 */
[----:B------:R-:W-:Y:S02]  /*28b0*/  CS2R R80, SRZ ;  /* 0x0000000000507805 */ /* 0x000fe4000001ff00 */
[----:B------:R-:W-:Y:S02]  /*28c0*/  CS2R R82, SRZ ;  /* 0x0000000000527805 */ /* 0x000fe4000001ff00 */
[----:B------:R-:W-:Y:S01]  /*28d0*/  CS2R R56, SRZ ;  /* 0x0000000000387805 */ /* 0x000fe2000001ff00 */
[----:B------:R2:W-:Y:S01]  /*28e0*/  STL [R1+0xcc], R12 ;  /* 0x0000cc0c01007387 */ /* 0x0005e20000100800 */
[----:B------:R-:W-:Y:S01]  /*28f0*/  CS2R R58, SRZ ;  /* 0x00000000003a7805 */ /* 0x000fe2000001ff00 */
[----:B0-----:R-:W-:Y:S01]  /*2900*/  IMAD R9, R33, 0x8, R8 ;  /* 0x0000000821097824 */ /* 0x001fe200078e0208 */
[----:B------:R-:W-:-:S02]  /*2910*/  CS2R R68, SRZ ;  /* 0x0000000000447805 */ /* 0x000fc4000001ff00 */
[----:B------:R-:W-:Y:S02]  /*2920*/  CS2R R70, SRZ ;  /* 0x0000000000467805 */ /* 0x000fe4000001ff00 */
[----:B------:R-:W-:Y:S02]  /*2930*/  CS2R R64, SRZ ;  /* 0x0000000000407805 */ /* 0x000fe4000001ff00 */
[----:B-1----:R-:W-:Y:S02]  /*2940*/  IADD3 R10, P5, R18, R29, RZ ;  /* 0x0000001d120a7210 */ /* 0x002fe40007fbe0ff */
[----:B------:R-:W-:Y:S02]  /*2950*/  CS2R R66, SRZ ;  /* 0x0000000000427805 */ /* 0x000fe4000001ff00 */
[----:B------:R-:W-:Y:S02]  /*2960*/  CS2R R48, SRZ ;  /* 0x0000000000307805 */ /* 0x000fe4000001ff00 */
[----:B------:R-:W-:-:S02]  /*2970*/  CS2R R50, SRZ ;  /* 0x0000000000327805 */ /* 0x000fc4000001ff00 */
[----:B--2---:R-:W-:Y:S01]  /*2980*/  LEA.HI.X.SX32 R12, R14, R31, 0x1, P3 ;  /* 0x0000001f0e0c7211 */ /* 0x004fe200018f0eff */
[----:B------:R0:W-:Y:S01]  /*2990*/  STL [R1+0xd4], R10 ;  /* 0x0000d40a01007387 */ /* 0x0001e20000100800 */
[C---:B------:R-:W-:Y:S02]  /*29a0*/  IADD3 R14, P4, R20.reuse, R29, RZ ;  /* 0x0000001d140e7210 */ /* 0x040fe40007f9e0ff */
[----:B------:R-:W-:Y:S02]  /*29b0*/  CS2R R84, SRZ ;  /* 0x0000000000547805 */ /* 0x000fe4000001ff00 */
[----:B------:R-:W-:Y:S01]  /*29c0*/  CS2R R86, SRZ ;  /* 0x0000000000567805 */ /* 0x000fe2000001ff00 */
[----:B------:R1:W-:Y:S01]  /*29d0*/  STL [R1+0xc0], R12 ;  /* 0x0000c00c01007387 */ /* 0x0003e20000100800 */
[----:B------:R-:W-:Y:S02]  /*29e0*/  LEA.HI.X.SX32 R17, R20, R31, 0x1, P4 ;  /* 0x0000001f14117211 */ /* 0x000fe400020f0eff */
[----:B------:R-:W-:-:S02]  /*29f0*/  CS2R R72, SRZ ;  /* 0x0000000000487805 */ /* 0x000fc4000001ff00 */
[----:B------:R-:W-:Y:S01]  /*2a00*/  CS2R R74, SRZ ;  /* 0x00000000004a7805 */ /* 0x000fe2000001ff00 */
[----:B------:R2:W-:Y:S01]  /*2a10*/  STL [R1+0xc8], R13 ;  /* 0x0000c80d01007387 */ /* 0x0005e20000100800 */
[----:B------:R-:W-:Y:S01]  /*2a20*/  UMOV UR4, URZ ;  /* 0x0000003f00047c82 */ /* 0x000fe20008000000 */
[----:B0-----:R-:W-:Y:S01]  /*2a30*/  IMAD R10, R33, 0x8, R9 ;  /* 0x00000008210a7824 */ /* 0x001fe200078e0209 */
[----:B------:R-:W-:Y:S01]  /*2a40*/  UMOV UR5, URZ ;  /* 0x0000003f00057c82 */ /* 0x000fe20008000000 */
[----:B------:R-:W-:Y:S01]  /*2a50*/  UMOV UR6, URZ ;  /* 0x0000003f00067c82 */ /* 0x000fe20008000000 */
[----:B------:R-:W-:Y:S01]  /*2a60*/  ULDC UR12, c[0x0][0x254] ;  /* 0x00009500000c7ab9 */ /* 0x000fe20000000800 */
[----:B-1----:R-:W-:Y:S02]  /*2a70*/  LEA.HI.X.SX32 R12, R18, R31, 0x1, P5 ;  /* 0x0000001f120c7211 */ /* 0x002fe400028f0eff */
[-C--:B------:R-:W-:Y:S02]  /*2a80*/  IADD3 R18, P4, R23, R29.reuse, RZ ;  /* 0x0000001d17127210 */ /* 0x080fe40007f9e0ff */
[-C--:B--2---:R-:W-:Y:S01]  /*2a90*/  IADD3 R13, P3, R19, R29.reuse, RZ ;  /* 0x0000001d130d7210 */ /* 0x084fe20007f7e0ff */
[----:B------:R0:W-:Y:S04]  /*2aa0*/  STL [R1+0xd0], R12 ;  /* 0x0000d00c01007387 */ /* 0x0001e80000100800 */
[----:B------:R1:W-:Y:S04]  /*2ab0*/  STL [R1+0xdc], R13 ;  /* 0x0000dc0d01007387 */ /* 0x0003e80000100800 */
[----:B------:R2:W-:Y:S01]  /*2ac0*/  STL [R1+0xe4], R14 ;  /* 0x0000e40e01007387 */ /* 0x0005e20000100800 */
[----:B0-----:R-:W-:Y:S01]  /*2ad0*/  IMAD R12, R33, 0x8, R10 ;  /* 0x00000008210c7824 */ /* 0x001fe200078e020a */
[----:B-1----:R-:W-:-:S02]  /*2ae0*/  IADD3 R13, P5, R21, R29, RZ ;  /* 0x0000001d150d7210 */ /* 0x002fc40007fbe0ff */
[----:B--2---:R-:W-:-:S03]  /*2af0*/  LEA.HI.X.SX32 R14, R19, R31, 0x1, P3 ;  /* 0x0000001f130e7211 */ /* 0x004fc600018f0eff */
[----:B------:R0:W-:Y:S04]  /*2b00*/  STL [R1+0xec], R13 ;  /* 0x0000ec0d01007387 */ /* 0x0001e80000100800 */
[----:B------:R1:W-:Y:S04]  /*2b10*/  STL [R1+0xd8], R14 ;  /* 0x0000d80e01007387 */ /* 0x0003e80000100800 */
[----:B------:R2:W-:Y:S01]  /*2b20*/  STL [R1+0xe0], R17 ;  /* 0x0000e01101007387 */ /* 0x0005e20000100800 */
[----:B0-----:R-:W-:Y:S01]  /*2b30*/  IMAD R13, R33, 0x8, R12 ;  /* 0x00000008210d7824 */ /* 0x001fe200078e020c */
[----:B-1----:R-:W-:-:S02]  /*2b40*/  LEA.HI.X.SX32 R14, R21, R31, 0x1, P5 ;  /* 0x0000001f150e7211 */ /* 0x002fc400028f0eff */
[----:B--2---:R-:W-:-:S03]  /*2b50*/  IADD3 R17, P3, R22, R29, RZ ;  /* 0x0000001d16117210 */ /* 0x004fc60007f7e0ff */
[----:B------:R0:W-:Y:S01]  /*2b60*/  STL [R1+0xe8], R14 ;  /* 0x0000e80e01007387 */ /* 0x0001e20000100800 */
[----:B------:R-:W-:-:S03]  /*2b70*/  LEA.HI.X.SX32 R19, R22, R31, 0x1, P3 ;  /* 0x0000001f16137211 */ /* 0x000fc600018f0eff */
[----:B------:R1:W-:Y:S04]  /*2b80*/  STL [R1+0xf4], R17 ;  /* 0x0000f41101007387 */ /* 0x0003e80000100800 */
[----:B------:R2:W-:Y:S01]  /*2b90*/  STL [R1+0xfc], R18 ;  /* 0x0000fc1201007387 */ /* 0x0005e20000100800 */
[----:B0-----:R-:W-:Y:S01]  /*2ba0*/  IMAD R14, R33, 0x8, R13 ;  /* 0x00000008210e7824 */ /* 0x001fe200078e020d */
[----:B-1----:R-:W-:Y:S02]  /*2bb0*/  IADD3 R17, P5, R6, R29, RZ ;  /* 0x0000001d06117210 */ /* 0x002fe40007fbe0ff */
[----:B--2---:R-:W-:-:S03]  /*2bc0*/  LEA.HI.X.SX32 R18, R23, R31, 0x1, P4 ;  /* 0x0000001f17127211 */ /* 0x004fc600020f0eff */
[----:B------:R0:W-:Y:S01]  /*2bd0*/  STL [R1+0x104], R17 ;  /* 0x0001041101007387 */ /* 0x0001e20000100800 */
[----:B------:R-:W-:-:S03]  /*2be0*/  LEA.HI.X.SX32 R6, R6, R31, 0x1, P5 ;  /* 0x0000001f06067211 */ /* 0x000fc600028f0eff */
[----:B------:R1:W-:Y:S04]  /*2bf0*/  STL [R1+0xf0], R19 ;  /* 0x0000f01301007387 */ /* 0x0003e80000100800 */
[----:B------:R2:W-:Y:S01]  /*2c00*/  STL [R1+0xf8], R18 ;  /* 0x0000f81201007387 */ /* 0x0005e20000100800 */
[----:B0-----:R-:W-:-:S03]  /*2c10*/  IMAD R17, R33, 0x8, R14 ;  /* 0x0000000821117824 */ /* 0x001fc600078e020e */
[----:B------:R0:W-:Y:S01]  /*2c20*/  STL [R1+0x100], R6 ;  /* 0x0001000601007387 */ /* 0x0001e20000100800 */
[-C--:B-1----:R-:W-:Y:S02]  /*2c30*/  IADD3 R19, P4, R25, R29.reuse, RZ ;  /* 0x0000001d19137210 */ /* 0x082fe40007f9e0ff */
[----:B--2---:R-:W-:-:S04]  /*2c40*/  IADD3 R18, P3, R24, R29, RZ ;  /* 0x0000001d18127210 */ /* 0x004fc80007f7e0ff */
[----:B------:R-:W-:Y:S01]  /*2c50*/  LEA.HI.X.SX32 R20, R24, R31, 0x1, P3 ;  /* 0x0000001f18147211 */ /* 0x000fe200018f0eff */
[----:B------:R1:W-:Y:S01]  /*2c60*/  STL [R1+0x10c], R18 ;  /* 0x00010c1201007387 */ /* 0x0003e20000100800 */
[----:B0-----:R-:W-:-:S03]  /*2c70*/  IMAD R6, R33, 0x8, R17 ;  /* 0x0000000821067824 */ /* 0x001fc600078e0211 */
[----:B------:R0:W-:Y:S01]  /*2c80*/  STL [R1+0x114], R19 ;  /* 0x0001141301007387 */ /* 0x0001e20000100800 */
[----:B-1----:R-:W-:Y:S02]  /*2c90*/  IADD3 R18, P5, R3, R29, RZ ;  /* 0x0000001d03127210 */ /* 0x002fe40007fbe0ff */
[----:B0-----:R-:W-:-:S03]  /*2ca0*/  LEA.HI.X.SX32 R19, R25, R31, 0x1, P4 ;  /* 0x0000001f19137211 */ /* 0x001fc600020f0eff */
        /* <DEDUP_REMOVED lines=15> */
[----:B------:R-:W-:Y:S02]  /*2da0*/  LEA.HI.X.SX32 R7, R7, R31, 0x1, P5 ;  /* 0x0000001f07077211 */ /* 0x000fe400028f0eff */
[----:B------:R-:W-:Y:S01]  /*2db0*/  IADD3 R22, P5, R4, R29, RZ ;  /* 0x0000001d04167210 */ /* 0x000fe20007fbe0ff */
[----:B------:R1:W-:Y:S04]  /*2dc0*/  STL [R1+0x120], R21 ;  /* 0x0001201501007387 */ /* 0x0003e80000100800 */
[----:B------:R2:W-:Y:S01]  /*2dd0*/  STL [R1+0x128], R20 ;  /* 0x0001281401007387 */ /* 0x0005e20000100800 */
[----:B0-----:R-:W-:-:S03]  /*2de0*/  IMAD R19, R33, 0x8, R3 ;  /* 0x0000000821137824 */ /* 0x001fc600078e0203 */
[----:B------:R0:W-:Y:S01]  /*2df0*/  STL [R1+0x130], R7 ;  /* 0x0001300701007387 */ /* 0x0001e20000100800 */
[-C--:B-1----:R-:W-:Y:S02]  /*2e00*/  IADD3 R21, P3, R0, R29.reuse, RZ ;  /* 0x0000001d00157210 */ /* 0x082fe40007f7e0ff */
[----:B--2---:R-:W-:-:S03]  /*2e10*/  IADD3 R20, P4, R2, R29, RZ ;  /* 0x0000001d02147210 */ /* 0x004fc60007f9e0ff */
[----:B------:R1:W-:Y:S01]  /*2e20*/  STL [R1+0x13c], R21 ;  /* 0x00013c1501007387 */ /* 0x0003e20000100800 */
[----:B0-----:R-:W-:-:S03]  /*2e30*/  IMAD R7, R33, 0x8, R19 ;  /* 0x0000000821077824 */ /* 0x001fc600078e0213 */
[----:B------:R0:W-:Y:S04]  /*2e40*/  STL [R1+0x144], R20 ;  /* 0x0001441401007387 */ /* 0x0001e80000100800 */
[----:B------:R-:W-:Y:S01]  /*2e50*/  STL [R1+0x14c], R22 ;  /* 0x00014c1601007387 */ /* 0x000fe20000100800 */
[-C--:B-1----:R-:W-:Y:S01]  /*2e60*/  LEA.HI.X.SX32 R21, R0, R31.reuse, 0x1, P3 ;  /* 0x0000001f00157211 */ /* 0x082fe200018f0eff */
[----:B------:R-:W-:Y:S01]  /*2e70*/  IMAD R0, R33, 0x8, R7 ;  /* 0x0000000821007824 */ /* 0x000fe200078e0207 */
[----:B0-----:R-:W-:-:S03]  /*2e80*/  LEA.HI.X.SX32 R20, R2, R31, 0x1, P4 ;  /* 0x0000001f02147211 */ /* 0x001fc600020f0eff */
[----:B------:R-:W-:Y:S01]  /*2e90*/  STL [R1+0x138], R21 ;  /* 0x0001381501007387 */ /* 0x000fe20000100800 */
[----:B------:R-:W-:Y:S02]  /*2ea0*/  LEA.HI.X.SX32 R2, R4, R31, 0x1, P5 ;  /* 0x0000001f04027211 */ /* 0x000fe400028f0eff */
[C---:B------:R-:W-:Y:S01]  /*2eb0*/  IADD3 R4, P3, R5.reuse, R29, RZ ;  /* 0x0000001d05047210 */ /* 0x040fe20007f7e0ff */
[----:B------:R0:W-:Y:S03]  /*2ec0*/  STL [R1+0x140], R20 ;  /* 0x0001401401007387 */ /* 0x0001e60000100800 */
[----:B------:R-:W-:Y:S01]  /*2ed0*/  LEA.HI.X.SX32 R5, R5, R31, 0x1, P3 ;  /* 0x0000001f05057211 */ /* 0x000fe200018f0eff */
[----:B------:R1:W-:Y:S04]  /*2ee0*/  STL [R1+0x148], R2 ;  /* 0x0001480201007387 */ /* 0x0003e80000100800 */
[----:B------:R2:W-:Y:S01]  /*2ef0*/  STL [R1+0x154], R4 ;  /* 0x0001540401007387 */ /* 0x0005e20000100800 */
[----:B0-----:R-:W-:-:S04]  /*2f00*/  IADD3 R20, P4, R8, R29, RZ ;  /* 0x0000001d08147210 */ /* 0x001fc80007f9e0ff */
[----:B------:R-:W-:Y:S01]  /*2f10*/  LEA.HI.X.SX32 R8, R8, R31, 0x1, P4 ;  /* 0x0000001f08087211 */ /* 0x000fe200020f0eff */
[----:B------:R-:W-:Y:S01]  /*2f20*/  STL [R1+0x15c], R20 ;  /* 0x00015c1401007387 */ /* 0x000fe20000100800 */
[----:B-1----:R-:W-:Y:S01]  /*2f30*/  IMAD R2, R33, 0x8, R0 ;  /* 0x0000000821027824 */ /* 0x002fe200078e0200 */
[----:B--2---:R-:W-:-:S05]  /*2f40*/  IADD3 R4, P5, R9, R29, RZ ;  /* 0x0000001d09047210 */ /* 0x004fca0007fbe0ff */
[----:B------:R0:W-:Y:S04]  /*2f50*/  STL [R1+0x164], R4 ;  /* 0x0001640401007387 */ /* 0x0001e80000100800 */
[----:B------:R1:W-:Y:S04]  /*2f60*/  STL [R1+0x150], R5 ;  /* 0x0001500501007387 */ /* 0x0003e80000100800 */
[----:B------:R2:W-:Y:S01]  /*2f70*/  STL [R1+0x158], R8 ;  /* 0x0001580801007387 */ /* 0x0005e20000100800 */
[----:B0-----:R-:W-:Y:S01]  /*2f80*/  IMAD R4, R33, 0x8, R2 ;  /* 0x0000000821047824 */ /* 0x001fe200078e0202 */
[----:B-1----:R-:W-:-:S02]  /*2f90*/  LEA.HI.X.SX32 R5, R9, R31, 0x1, P5 ;  /* 0x0000001f09057211 */ /* 0x002fc400028f0eff */
        /* <DEDUP_REMOVED lines=8> */
[----:B------:R0:W-:Y:S01]  /*3020*/  STL [R1+0x17c], R8 ;  /* 0x00017c0801007387 */ /* 0x0001e20000100800 */
[----:B------:R-:W-:Y:S02]  /*3030*/  LEA.HI.X.SX32 R10, R12, R31, 0x1, P4 ;  /* 0x0000001f0c0a7211 */ /* 0x000fe400020f0eff */
[----:B------:R-:W-:Y:S01]  /*3040*/  IADD3 R12, P4, R17, R29, RZ ;  /* 0x0000001d110c7210 */ /* 0x000fe20007f9e0ff */
        /* <DEDUP_REMOVED lines=24> */
[----:B------:R2:W-:Y:S01]  /*31d0*/  STL [R1+0x1ac], R14 ;  /* 0x0001ac0e01007387 */ /* 0x0005e20000100800 */
[-C--:B-1----:R-:W-:Y:S01]  /*31e0*/  LEA.HI.X.SX32 R13, R3, R31.reuse, 0x1, P4 ;  /* 0x0000001f030d7211 */ /* 0x082fe200020f0eff */
[----:B------:R-:W-:Y:S01]  /*31f0*/  IMAD R3, R33, 0x8, R6 ;  /* 0x0000000821037824 */ /* 0x000fe200078e0206 */
[----:B0-----:R-:W-:Y:S02]  /*3200*/  LEA.HI.X.SX32 R12, R18, R31, 0x1, P3 ;  /* 0x0000001f120c7211 */ /* 0x001fe400018f0eff */
[----:B--2---:R-:W-:-:S03]  /*3210*/  IADD3 R14, P3, R7, R29, RZ ;  /* 0x0000001d070e7210 */ /* 0x004fc60007f7e0ff */
[----:B------:R0:W-:Y:S04]  /*3220*/  STL [R1+0x198], R12 ;  /* 0x0001980c01007387 */ /* 0x0001e80000100800 */
[----:B------:R1:W-:Y:S01]  /*3230*/  STL [R1+0x1a0], R13 ;  /* 0x0001a00d01007387 */ /* 0x0003e20000100800 */
[----:B0-----:R-:W-:Y:S02]  /*3240*/  LEA.HI.X.SX32 R12, R19, R31, 0x1, P5 ;  /* 0x0000001f130c7211 */ /* 0x001fe400028f0eff */
[----:B------:R-:W-:Y:S02]  /*3250*/  IADD3.X R19, R15, UR50, RZ, P2, !PT ;  /* 0x000000320f137c10 */ /* 0x000fe400097fe4ff */
[----:B-1----:R-:W-:Y:S01]  /*3260*/  IADD3 R13, P4, R0, R29, RZ ;  /* 0x0000001d000d7210 */ /* 0x002fe20007f9e0ff */
[----:B------:R0:W-:Y:S01]  /*3270*/  STL [R1+0x1a8], R12 ;  /* 0x0001a80c01007387 */ /* 0x0001e20000100800 */
[----:B------:R-:W-:-:S03]  /*3280*/  IADD3 RZ, P2, R11, UR22, RZ ;  /* 0x000000160bff7c10 */ /* 0x000fc6000ff5e0ff */
[----:B------:R1:W-:Y:S01]  /*3290*/  STL [R1+0x1b4], R14 ;  /* 0x0001b40e01007387 */ /* 0x0003e20000100800 */
[----:B------:R-:W-:Y:S02]  /*32a0*/  IADD3.X R21, R15, UR49, RZ, P2, !PT ;  /* 0x000000310f157c10 */ /* 0x000fe400097fe4ff */
[----:B------:R-:W-:Y:S01]  /*32b0*/  IADD3 R23, P2, R11, UR20, RZ ;  /* 0x000000140b177c10 */ /* 0x000fe2000ff5e0ff */
[----:B------:R2:W-:Y:S01]  /*32c0*/  STL [R1+0x1bc], R13 ;  /* 0x0001bc0d01007387 */ /* 0x0005e20000100800 */
[----:B0-----:R-:W-:Y:S02]  /*32d0*/  IMAD R12, R33, 0x8, R3 ;  /* 0x00000008210c7824 */ /* 0x001fe400078e0203 */
[----:B------:R-:W-:Y:S02]  /*32e0*/  IADD3.X R25, R15, UR48, RZ, P2, !PT ;  /* 0x000000300f197c10 */ /* 0x000fe400097fe4ff */
[----:B------:R-:W-:Y:S02]  /*32f0*/  IADD3 R150, P2, R11, UR19, RZ ;  /* 0x000000130b967c10 */ /* 0x000fe4000ff5e0ff */
[----:B-1----:R-:W-:-:S02]  /*3300*/  IADD3 R14, P5, R2, R29, RZ ;  /* 0x0000001d020e7210 */ /* 0x002fc40007fbe0ff */
[----:B------:R-:W-:Y:S02]  /*3310*/  IADD3.X R27, R15, UR47, RZ, P2, !PT ;  /* 0x0000002f0f1b7c10 */ /* 0x000fe400097fe4ff */
[-C--:B--2---:R-:W-:Y:S01]  /*3320*/  LEA.HI.X.SX32 R13, R7, R31.reuse, 0x1, P3 ;  /* 0x0000001f070d7211 */ /* 0x084fe200018f0eff */
[----:B------:R0:W-:Y:S01]  /*3330*/  STL [R1+0x1c4], R14 ;  /* 0x0001c40e01007387 */ /* 0x0001e20000100800 */
[-C--:B------:R-:W-:Y:S01]  /*3340*/  LEA.HI.X.SX32 R7, R0, R31.reuse, 0x1, P4 ;  /* 0x0000001f00077211 */ /* 0x080fe200020f0eff */
[----:B------:R-:W-:Y:S01]  /*3350*/  IMAD R0, R33, 0x8, R12 ;  /* 0x0000000821007824 */ /* 0x000fe200078e020c */
[----:B------:R-:W-:Y:S01]  /*3360*/  LEA.HI.X.SX32 R2, R2, R31, 0x1, P5 ;  /* 0x0000001f02027211 */ /* 0x000fe200028f0eff */
[----:B------:R1:W-:Y:S01]  /*3370*/  STL [R1+0x1b0], R13 ;  /* 0x0001b00d01007387 */ /* 0x0003e20000100800 */
[----:B------:R-:W-:-:S03]  /*3380*/  IADD3 R155, P2, R11, UR18, RZ ;  /* 0x000000120b9b7c10 */ /* 0x000fc6000ff5e0ff */
[----:B------:R2:W-:Y:S01]  /*3390*/  STL [R1+0x1b8], R7 ;  /* 0x0001b80701007387 */ /* 0x0005e20000100800 */
[----:B------:R-:W-:Y:S02]  /*33a0*/  IADD3.X R154, R15, UR46, RZ, P2, !PT ;  /* 0x0000002e0f9a7c10 */ /* 0x000fe400097fe4ff */
[-C--:B0-----:R-:W-:Y:S01]  /*33b0*/  IADD3 R14, P5, R8, R29.reuse, RZ ;  /* 0x0000001d080e7210 */ /* 0x081fe20007fbe0ff */
[----:B------:R0:W-:Y:S01]  /*33c0*/  STL [R1+0x1c0], R2 ;  /* 0x0001c00201007387 */ /* 0x0001e20000100800 */
[----:B------:R-:W-:Y:S02]  /*33d0*/  IADD3 R159, P2, R11, UR17, RZ ;  /* 0x000000110b9f7c10 */ /* 0x000fe4000ff5e0ff */
[-C--:B-1----:R-:W-:Y:S02]  /*33e0*/  IADD3 R13, P3, R4, R29.reuse, RZ ;  /* 0x0000001d040d7210 */ /* 0x082fe40007f7e0ff */
[----:B------:R-:W-:Y:S02]  /*33f0*/  IADD3.X R158, R15, UR60, RZ, P2, !PT ;  /* 0x0000003c0f9e7c10 */ /* 0x000fe400097fe4ff */
[----:B--2---:R-:W-:Y:S01]  /*3400*/  IADD3 R7, P4, R5, R29, RZ ;  /* 0x0000001d05077210 */ /* 0x004fe20007f9e0ff */
        /* <DEDUP_REMOVED lines=9> */
[-C--:B------:R-:W-:Y:S01]  /*34a0*/  IADD3 R8, P4, R10, R29.reuse, RZ ;  /* 0x0000001d0a087210 */ /* 0x080fe20007f9e0ff */
[----:B------:R0:W-:Y:S04]  /*34b0*/  STL [R1+0x1d0], R7 ;  /* 0x0001d00701007387 */ /* 0x0001e80000100800 */
[----:B------:R1:W-:Y:S01]  /*34c0*/  STL [R1+0x1d8], R5 ;  /* 0x0001d80501007387 */ /* 0x0003e20000100800 */
[----:B0-----:R-:W-:-:S04]  /*34d0*/  IADD3 R7, P3, R9, R29, RZ ;  /* 0x0000001d09077210 */ /* 0x001fc80007f7e0ff */
[----:B------:R-:W-:Y:S01]  /*34e0*/  LEA.HI.X.SX32 R9, R9, R31, 0x1, P3 ;  /* 0x0000001f09097211 */ /* 0x000fe200018f0eff */
[----:B------:R0:W-:Y:S01]  /*34f0*/  STL [R1+0x1e4], R7 ;  /* 0x0001e40701007387 */ /* 0x0001e20000100800 */
[----:B-1----:R-:W-:-:S03]  /*3500*/  IMAD R5, R33, 0x8, R4 ;  /* 0x0000000821057824 */ /* 0x002fc600078e0204 */
[----:B------:R1:W-:Y:S01]  /*3510*/  STL [R1+0x1ec], R8 ;  /* 0x0001ec0801007387 */ /* 0x0003e20000100800 */
[----:B0-----:R-:W-:Y:S02]  /*3520*/  IADD3 R7, P5, R6, R29, RZ ;  /* 0x0000001d06077210 */ /* 0x001fe40007fbe0ff */
[----:B-1----:R-:W-:-:S03]  /*3530*/  LEA.HI.X.SX32 R8, R10, R31, 0x1, P4 ;  /* 0x0000001f0a087211 */ /* 0x002fc600020f0eff */
[----:B------:R0:W-:Y:S01]  /*3540*/  STL [R1+0x1f4], R7 ;  /* 0x0001f40701007387 */ /* 0x0001e20000100800 */
[----:B------:R-:W-:Y:S02]  /*3550*/  LEA.HI.X.SX32 R6, R6, R31, 0x1, P5 ;  /* 0x0000001f06067211 */ /* 0x000fe400028f0eff */
[C---:B------:R-:W-:Y:S01]  /*3560*/  IADD3 R10, P5, R0.reuse, R29, RZ ;  /* 0x0000001d000a7210 */ /* 0x040fe20007fbe0ff */
[----:B------:R1:W-:Y:S03]  /*3570*/  STL [R1+0x1e0], R9 ;  /* 0x0001e00901007387 */ /* 0x0003e60000100800 */
[----:B------:R-:W-:Y:S01]  /*3580*/  LEA.HI.X.SX32 R0, R0, R31, 0x1, P5 ;  /* 0x0000001f00007211 */ /* 0x000fe200028f0eff */
        /* <DEDUP_REMOVED lines=11> */
[----:B0-----:R-:W-:-:S03]  /*3640*/  LEA.HI.X.SX32 R8, R12, R31, 0x1, P4 ;  /* 0x0000001f0c087211 */ /* 0x001fc600020f0eff */
[----:B------:R0:W-:Y:S01]  /*3650*/  STL [R1+0x1f8], R9 ;  /* 0x0001f80901007387 */ /* 0x0001e20000100800 */
[----:B--2---:R-:W-:-:S03]  /*3660*/  IADD3 R10, P5, R5, R29, RZ ;  /* 0x0000001d050a7210 */ /* 0x004fc60007fbe0ff */
[----:B------:R1:W-:Y:S04]  /*3670*/  STL [R1+0x200], R8 ;  /* 0x0002000801007387 */ /* 0x0003e80000100800 */
[----:B------:R2:W-:Y:S01]  /*3680*/  STL [R1+0x208], R0 ;  /* 0x0002080001007387 */ /* 0x0005e20000100800 */
[-C--:B0-----:R-:W-:Y:S02]  /*3690*/  IADD3 R9, P3, R2, R29.reuse, RZ ;  /* 0x0000001d02097210 */ /* 0x081fe40007f7e0ff */
[----:B-1----:R-:W-:-:S03]  /*36a0*/  IADD3 R8, P4, R4, R29, RZ ;  /* 0x0000001d04087210 */ /* 0x002fc60007f9e0ff */
[----:B------:R0:W-:Y:S01]  /*36b0*/  STL [R1+0x214], R9 ;  /* 0x0002140901007387 */ /* 0x0001e20000100800 */
[----:B--2---:R-:W-:-:S03]  /*36c0*/  IMAD R0, R33, 0x8, R3 ;  /* 0x0000000821007824 */ /* 0x004fc600078e0203 */
[----:B------:R1:W-:Y:S04]  /*36d0*/  STL [R1+0x21c], R8 ;  /* 0x00021c0801007387 */ /* 0x0003e80000100800 */
[----:B------:R2:W-:Y:S01]  /*36e0*/  STL [R1+0x224], R10 ;  /* 0x0002240a01007387 */ /* 0x0005e20000100800 */
[-C--:B0-----:R-:W-:Y:S01]  /*36f0*/  LEA.HI.X.SX32 R9, R2, R31.reuse, 0x1, P3 ;  /* 0x0000001f02097211 */ /* 0x081fe200018f0eff */
[----:B------:R-:W-:Y:S01]  /*3700*/  IMAD R2, R33, 0x8, R0 ;  /* 0x0000000821027824 */ /* 0x000fe200078e0200 */
[----:B-1----:R-:W-:-:S03]  /*3710*/  LEA.HI.X.SX32 R8, R4, R31, 0x1, P4 ;  /* 0x0000001f04087211 */ /* 0x002fc600020f0eff */
[----:B------:R0:W-:Y:S01]  /*3720*/  STL [R1+0x210], R9 ;  /* 0x0002100901007387 */ /* 0x0001e20000100800 */
[----:B------:R-:W-:Y:S02]  /*3730*/  LEA.HI.X.SX32 R4, R5, R31, 0x1, P5 ;  /* 0x0000001f05047211 */ /* 0x000fe400028f0eff */
[C---:B------:R-:W-:Y:S01]  /*3740*/  IADD3 R5, P3, R7.reuse, R29, RZ ;  /* 0x0000001d07057210 */ /* 0x040fe20007f7e0ff */
[----:B------:R1:W-:Y:S01]  /*3750*/  STL [R1+0x218], R8 ;  /* 0x0002180801007387 */ /* 0x0003e20000100800 */
[----:B--2---:R-:W-:Y:S02]  /*3760*/  IMAD.MOV.U32 R10, RZ, RZ, 0x3f800000 ;  /* 0x3f800000ff0a7424 */ /* 0x004fe400078e00ff */
[----:B------:R-:W-:Y:S01]  /*3770*/  LEA.HI.X.SX32 R7, R7, R31, 0x1, P3 ;  /* 0x0000001f07077211 */ /* 0x000fe200018f0eff */
[----:B------:R2:W-:Y:S01]  /*3780*/  STL [R1+0x220], R4 ;  /* 0x0002200401007387 */ /* 0x0005e20000100800 */
[----:B0-----:R-:W-:-:S03]  /*3790*/  IMAD.MOV.U32 R9, RZ, RZ, -0x800000 ;  /* 0xff800000ff097424 */ /* 0x001fc600078e00ff */
[----:B------:R0:W-:Y:S01]  /*37a0*/  STL [R1+0x22c], R5 ;  /* 0x00022c0501007387 */ /* 0x0001e20000100800 */
[----:B-1----:R-:W-:-:S04]  /*37b0*/  IADD3 R8, P4, R6, R29, RZ ;  /* 0x0000001d06087210 */ /* 0x002fc80007f9e0ff */
[----:B------:R-:W-:Y:S01]  /*37c0*/  LEA.HI.X.SX32 R6, R6, R31, 0x1, P4 ;  /* 0x0000001f06067211 */ /* 0x000fe200020f0eff */
[----:B------:R1:W-:Y:S01]  /*37d0*/  STL [R1+0x234], R8 ;  /* 0x0002340801007387 */ /* 0x0003e20000100800 */
[----:B--2---:R-:W-:Y:S01]  /*37e0*/  IMAD R4, R33, 0x8, R2 ;  /* 0x0000000821047824 */ /* 0x004fe200078e0202 */
[----:B0-----:R-:W-:-:S04]  /*37f0*/  IADD3 R5, P5, R3, R29, RZ ;  /* 0x0000001d03057210 */ /* 0x001fc80007fbe0ff */
[----:B------:R-:W-:Y:S01]  /*3800*/  LEA.HI.X.SX32 R3, R3, R31, 0x1, P5 ;  /* 0x0000001f03037211 */ /* 0x000fe200028f0eff */
[----:B------:R0:W-:Y:S01]  /*3810*/  STL [R1+0x23c], R5 ;  /* 0x00023c0501007387 */ /* 0x0001e20000100800 */
[----:B-1----:R-:W-:-:S03]  /*3820*/  IADD3 R8, P5, R4, R29, RZ ;  /* 0x0000001d04087210 */ /* 0x002fc60007fbe0ff */
        /* <DEDUP_REMOVED lines=12> */
[----:B------:R-:W-:Y:S01]  /*38f0*/  IADD3 R12, P3, R16, UR11, RZ ;  /* 0x0000000b100c7c10 */ /* 0x000fe2000ff7e0ff */
[----:B------:R-:W-:Y:S01]  /*3900*/  ULDC UR11, c[0x0][0x264] ;  /* 0x00009900000b7ab9 */ /* 0x000fe20000000800 */
[-C--:B0-----:R-:W-:Y:S01]  /*3910*/  LEA.HI.X.SX32 R6, R2, R31.reuse, 0x1, P4 ;  /* 0x0000001f02067211 */ /* 0x081fe200020f0eff */
[----:B------:R-:W-:Y:S01]  /*3920*/  STL [R1+0x240], R7 ;  /* 0x0002400701007387 */ /* 0x000fe20000100800 */
[----:B------:R-:W-:Y:S01]  /*3930*/  LEA.HI.X.SX32 R16, R16, UR10, 0x1, P3 ;  /* 0x0000000a10107c11 */ /* 0x000fe200098f0eff */
[----:B------:R-:W-:Y:S01]  /*3940*/  USHF.R.S32.HI UR10, URZ, 0x1f, UR30 ;  /* 0x0000001f3f0a7899 */ /* 0x000fe2000801141e */
[----:B------:R-:W-:Y:S01]  /*3950*/  LEA.HI.X.SX32 R2, R4, R31, 0x1, P5 ;  /* 0x0000001f04027211 */ /* 0x000fe200028f0eff */
[----:B------:R0:W-:Y:S01]  /*3960*/  STL [R1+0x248], R6 ;  /* 0x0002480601007387 */ /* 0x0001e20000100800 */
[----:B------:R-:W-:Y:S01]  /*3970*/  IADD3 RZ, P3, R12, UR25, RZ ;  /* 0x000000190cff7c10 */ /* 0x000fe2000ff7e0ff */
[----:B------:R-:W-:Y:S01]  /*3980*/  USHF.R.S32.HI UR25, URZ, 0x1f, UR28 ;  /* 0x0000001f3f197899 */ /* 0x000fe2000801141c */
[-C--:B------:R-:W-:Y:S01]  /*3990*/  IADD3 R4, P5, R3, R29.reuse, RZ ;  /* 0x0000001d03047210 */ /* 0x080fe20007fbe0ff */
[----:B------:R1:W-:Y:S01]  /*39a0*/  STL [R1+0x250], R2 ;  /* 0x0002500201007387 */ /* 0x0003e20000100800 */
[----:B------:R-:W-:Y:S01]  /*39b0*/  IADD3.X R20, R16, UR50, RZ, P3, !PT ;  /* 0x0000003210147c10 */ /* 0x000fe20009ffe4ff */
[----:B------:R-:W-:Y:S01]  /*39c0*/  USHF.R.S32.HI UR50, URZ, 0x1f, UR26 ;  /* 0x0000001f3f327899 */ /* 0x000fe2000801141a */
[C---:B------:R-:W-:Y:S01]  /*39d0*/  IADD3 RZ, P3, R12.reuse, UR22, RZ ;  /* 0x000000160cff7c10 */ /* 0x040fe2000ff7e0ff */
[----:B------:R-:W-:Y:S01]  /*39e0*/  USHF.R.S32.HI UR22, URZ, 0x1f, UR24 ;  /* 0x0000001f3f167899 */ /* 0x000fe20008011418 */
[----:B------:R-:W-:Y:S01]  /*39f0*/  IADD3 R169, P2, R12, UR13, RZ ;  /* 0x0000000d0ca97c10 */ /* 0x000fe2000ff5e0ff */
[----:B--2---:R-:W-:Y:S01]  /*3a00*/  IMAD.MOV.U32 R8, RZ, RZ, 0x3f800000 ;  /* 0x3f800000ff087424 */ /* 0x004fe200078e00ff */
[----:B0-----:R-:W-:-:S02]  /*3a10*/  IADD3 R6, P4, R5, R29, RZ ;  /* 0x0000001d05067210 */ /* 0x001fc40007f9e0ff */
[----:B------:R-:W-:Y:S01]  /*3a20*/  IADD3.X R22, R16, UR49, RZ, P3, !PT ;  /* 0x0000003110167c10 */ /* 0x000fe20009ffe4ff */
[----:B------:R-:W-:Y:S01]  /*3a30*/  USHF.R.S32.HI UR49, URZ, 0x1f, UR23 ;  /* 0x0000001f3f317899 */ /* 0x000fe20008011417 */
[----:B-1----:R-:W-:Y:S01]  /*3a40*/  IADD3 R2, P6, R0, R29, RZ ;  /* 0x0000001d00027210 */ /* 0x002fe20007fde0ff */
[----:B------:R-:W-:Y:S01]  /*3a50*/  STL [R1+0x25c], R6 ;  /* 0x00025c0601007387 */ /* 0x000fe20000100800 */
[----:B------:R-:W-:Y:S01]  /*3a60*/  IADD3 R24, P3, R12, UR20, RZ ;  /* 0x000000140c187c10 */ /* 0x000fe2000ff7e0ff */
[----:B------:R-:W-:Y:S01]  /*3a70*/  USHF.R.S32.HI UR20, URZ, 0x1f, UR21 ;  /* 0x0000001f3f147899 */ /* 0x000fe20008011415 */
[-C--:B------:R-:W-:Y:S01]  /*3a80*/  LEA.HI.X.SX32 R0, R0, R31.reuse, 0x1, P6 ;  /* 0x0000001f00007211 */ /* 0x080fe200030f0eff */
[----:B------:R0:W-:Y:S01]  /*3a90*/  STL [R1+0x264], R4 ;  /* 0x0002640401007387 */ /* 0x0001e20000100800 */
[----:B------:R-:W-:Y:S01]  /*3aa0*/  IADD3.X R26, R16, UR48, RZ, P3, !PT ;  /* 0x00000030101a7c10 */ /* 0x000fe20009ffe4ff */
[----:B------:R-:W-:Y:S01]  /*3ab0*/  USHF.R.S32.HI UR48, URZ, 0x1f, UR42 ;  /* 0x0000001f3f307899 */ /* 0x000fe2000801142a */
[----:B------:R-:W-:Y:S01]  /*3ac0*/  IADD3 R153, P3, R12, UR19, RZ ;  /* 0x000000130c997c10 */ /* 0x000fe2000ff7e0ff */
[----:B------:R1:W-:Y:S01]  /*3ad0*/  STL [R1+0x26c], R2 ;  /* 0x00026c0201007387 */ /* 0x0003e20000100800 */
[----:B------:R-:W-:Y:S01]  /*3ae0*/  IADD3 R163, P6, R11, UR16, RZ ;  /* 0x000000100ba37c10 */ /* 0x000fe2000ffde0ff */
[----:B------:R-:W-:Y:S01]  /*3af0*/  USHF.R.S32.HI UR19, URZ, 0x1f, UR41 ;  /* 0x0000001f3f137899 */ /* 0x000fe20008011429 */
[----:B------:R-:W-:Y:S01]  /*3b00*/  IADD3.X R152, R16, UR47, RZ, P3, !PT ;  /* 0x0000002f10987c10 */ /* 0x000fe20009ffe4ff */
[----:B------:R-:W-:Y:S01]  /*3b10*/  USHF.R.S32.HI UR47, URZ, 0x1f, UR40 ;  /* 0x0000001f3f2f7899 */ /* 0x000fe20008011428 */
[----:B------:R-:W-:Y:S01]  /*3b20*/  IADD3 R157, P3, R12, UR18, RZ ;  /* 0x000000120c9d7c10 */ /* 0x000fe2000ff7e0ff */
[----:B------:R-:W-:Y:S01]  /*3b30*/  USHF.R.S32.HI UR18, URZ, 0x1f, UR39 ;  /* 0x0000001f3f127899 */ /* 0x000fe20008011427 */
[----:B0-----:R-:W-:Y:S01]  /*3b40*/  LEA.HI.X.SX32 R4, R5, R31, 0x1, P4 ;  /* 0x0000001f05047211 */ /* 0x001fe200020f0eff */
[----:B------:R-:W-:Y:S01]  /*3b50*/  IMAD.MOV.U32 R6, RZ, RZ, -0x800000 ;  /* 0xff800000ff067424 */ /* 0x000fe200078e00ff */
[----:B------:R-:W-:-:S02]  /*3b60*/  IADD3 RZ, P4, R11, UR7, RZ ;  /* 0x000000070bff7c10 */ /* 0x000fc4000ff9e0ff */
[----:B-1----:R-:W-:Y:S01]  /*3b70*/  LEA.HI.X.SX32 R2, R3, R31, 0x1, P5 ;  /* 0x0000001f03027211 */ /* 0x002fe200028f0eff */
[----:B------:R-:W-:Y:S01]  /*3b80*/  STL [R1+0x258], R4 ;  /* 0x0002580401007387 */ /* 0x000fe20000100800 */
[----:B------:R-:W-:Y:S02]  /*3b90*/  IADD3.X R17, R15, UR27, RZ, P4, !PT ;  /* 0x0000001b0f117c10 */ /* 0x000fe4000a7fe4ff */
[C---:B------:R-:W-:Y:S01]  /*3ba0*/  IADD3 R161, P4, R12.reuse, UR17, RZ ;  /* 0x000000110ca17c10 */ /* 0x040fe2000ff9e0ff */
[----:B------:R-:W-:Y:S01]  /*3bb0*/  STL [R1+0x260], R2 ;  /* 0x0002600201007387 */ /* 0x000fe20000100800 */
[----:B------:R-:W-:Y:S01]  /*3bc0*/  IADD3 RZ, P5, R12, UR7, RZ ;  /* 0x000000070cff7c10 */ /* 0x000fe2000ffbe0ff */
[----:B------:R-:W-:Y:S01]  /*3bd0*/  USHF.R.S32.HI UR17, URZ, 0x1f, UR43 ;  /* 0x0000001f3f117899 */ /* 0x000fe2000801142b */
[C---:B------:R-:W-:Y:S01]  /*3be0*/  IADD3.X R160, R16.reuse, UR60, RZ, P4, !PT ;  /* 0x0000003c10a07c10 */ /* 0x040fe2000a7fe4ff */
[----:B------:R0:W-:Y:S01]  /*3bf0*/  STL [R1+0x268], R0 ;  /* 0x0002680001007387 */ /* 0x0001e20000100800 */
[----:B------:R-:W-:Y:S01]  /*3c00*/  IADD3.X R18, R16, UR27, RZ, P5, !PT ;  /* 0x0000001b10127c10 */ /* 0x000fe2000affe4ff */
[----:B------:R-:W-:Y:S01]  /*3c10*/  USHF.R.S32.HI UR27, URZ, 0x1f, UR29 ;  /* 0x0000001f3f1b7899 */ /* 0x000fe2000801141d */
[----:B------:R-:W-:Y:S01]  /*3c20*/  IADD3 R171, P4, R11, UR31, RZ ;  /* 0x0000001f0bab7c10 */ /* 0x000fe2000ff9e0ff */
[----:B------:R-:W-:Y:S01]  /*3c30*/  ULDC UR7, c[0x0][0x238] ;  /* 0x00008e0000077ab9 */ /* 0x000fe20000000800 */
[----:B------:R-:W-:Y:S01]  /*3c40*/  IADD3 R165, P5, R12, UR16, RZ ;  /* 0x000000100ca57c10 */ /* 0x000fe2000ffbe0ff */
[----:B------:R-:W-:Y:S01]  /*3c50*/  USHF.R.S32.HI UR16, URZ, 0x1f, UR45 ;  /* 0x0000001f3f107899 */ /* 0x000fe2000801142d */
[----:B------:R-:W-:-:S02]  /*3c60*/  IADD3.X R162, R15, UR59, RZ, P6, !PT ;  /* 0x0000003b0fa27c10 */ /* 0x000fc4000b7fe4ff */
[----:B------:R-:W-:Y:S01]  /*3c70*/  IADD3.X R170, R15, UR57, RZ, P4, !PT ;  /* 0x000000390faa7c10 */ /* 0x000fe2000a7fe4ff */
[----:B0-----:R-:W-:Y:S01]  /*3c80*/  IMAD.MOV.U32 R0, RZ, RZ, 0x3f800000 ;  /* 0x3f800000ff007424 */ /* 0x001fe200078e00ff */
[----:B------:R-:W-:Y:S01]  /*3c90*/  IADD3.X R156, R16, UR46, RZ, P3, !PT ;  /* 0x0000002e109c7c10 */ /* 0x000fe20009ffe4ff */
[----:B------:R-:W-:Y:S01]  /*3ca0*/  USHF.R.S32.HI UR46, URZ, 0x1f, UR44 ;  /* 0x0000001f3f2e7899 */ /* 0x000fe2000801142c */
[----:B------:R-:W-:Y:S02]  /*3cb0*/  IADD3 R173, P6, R12, UR31, RZ ;  /* 0x0000001f0cad7c10 */ /* 0x000fe4000ffde0ff */
[----:B------:R-:W-:Y:S02]  /*3cc0*/  IADD3.X R164, R16, UR59, RZ, P5, !PT ;  /* 0x0000003b10a47c10 */ /* 0x000fe4000affe4ff */
[----:B------:R-:W-:Y:S02]  /*3cd0*/  IADD3 R181, P4, R12, UR37, RZ ;  /* 0x000000250cb57c10 */ /* 0x000fe4000ff9e0ff */
[C---:B------:R-:W-:Y:S01]  /*3ce0*/  IADD3 R167, P3, R11.reuse, UR13, RZ ;  /* 0x0000000d0ba77c10 */ /* 0x040fe2000ff7e0ff */
[----:B------:R-:W-:Y:S01]  /*3cf0*/  ULDC UR13, c[0x0][0x254] ;  /* 0x00009500000d7ab9 */ /* 0x000fe20000000800 */
[----:B------:R-:W-:-:S02]  /*3d00*/  IADD3 R175, P5, R11, UR34, RZ ;  /* 0x000000220baf7c10 */ /* 0x000fc4000ffbe0ff */
[C---:B------:R-:W-:Y:S02]  /*3d10*/  IADD3.X R172, R16.reuse, UR57, RZ, P6, !PT ;  /* 0x0000003910ac7c10 */ /* 0x040fe4000b7fe4ff */
[----:B------:R-:W-:Y:S02]  /*3d20*/  IADD3.X R180, R16, UR55, RZ, P4, !PT ;  /* 0x0000003710b47c10 */ /* 0x000fe4000a7fe4ff */
[----:B------:R-:W-:Y:S02]  /*3d30*/  IADD3.X R166, R15, UR58, RZ, P3, !PT ;  /* 0x0000003a0fa67c10 */ /* 0x000fe40009ffe4ff */
[----:B------:R-:W-:Y:S02]  /*3d40*/  IADD3 R183, P6, R11, UR38, RZ ;  /* 0x000000260bb77c10 */ /* 0x000fe4000ffde0ff */
[----:B------:R-:W-:Y:S02]  /*3d50*/  IADD3.X R174, R15, UR56, RZ, P5, !PT ;  /* 0x000000380fae7c10 */ /* 0x000fe4000affe4ff */
[----:B------:R-:W-:-:S02]  /*3d60*/  IADD3 R191, P4, R11, UR35, RZ ;  /* 0x000000230bbf7c10 */ /* 0x000fc4000ff9e0ff */
[----:B------:R-:W-:Y:S02]  /*3d70*/  IADD3 R177, P3, R12, UR34, RZ ;  /* 0x000000220cb17c10 */ /* 0x000fe4000ff7e0ff */
[----:B------:R-:W-:Y:S02]  /*3d80*/  IADD3.X R168, R16, UR58, RZ, P2, !PT ;  /* 0x0000003a10a87c10 */ /* 0x000fe400097fe4ff */
[----:B------:R-:W-:Y:S02]  /*3d90*/  IADD3 R185, P5, R12, UR38, RZ ;  /* 0x000000260cb97c10 */ /* 0x000fe4000ffbe0ff */
[----:B------:R-:W-:Y:S02]  /*3da0*/  IADD3 R179, P2, R11, UR37, RZ ;  /* 0x000000250bb37c10 */ /* 0x000fe4000ff5e0ff */
[C---:B------:R-:W-:Y:S02]  /*3db0*/  IADD3.X R182, R15.reuse, UR54, RZ, P6, !PT ;  /* 0x000000360fb67c10 */ /* 0x040fe4000b7fe4ff */
[----:B------:R-:W-:-:S02]  /*3dc0*/  IADD3.X R190, R15, UR52, RZ, P4, !PT ;  /* 0x000000340fbe7c10 */ /* 0x000fc4000a7fe4ff */
[----:B------:R-:W-:Y:S02]  /*3dd0*/  IADD3.X R176, R16, UR56, RZ, P3, !PT ;  /* 0x0000003810b07c10 */ /* 0x000fe40009ffe4ff */
[----:B------:R-:W-:Y:S02]  /*3de0*/  IADD3 R193, P6, R12, UR35, RZ ;  /* 0x000000230cc17c10 */ /* 0x000fe4000ffde0ff */
[----:B------:R-:W-:Y:S02]  /*3df0*/  IADD3.X R184, R16, UR54, RZ, P5, !PT ;  /* 0x0000003610b87c10 */ /* 0x000fe4000affe4ff */
[----:B------:R-:W-:Y:S02]  /*3e00*/  IADD3 R201, P4, R12, UR32, RZ ;  /* 0x000000200cc97c10 */ /* 0x000fe4000ff9e0ff */
[----:B------:R-:W-:Y:S02]  /*3e10*/  IADD3 R187, P3, R11, UR36, RZ ;  /* 0x000000240bbb7c10 */ /* 0x000fe4000ff7e0ff */
[----:B------:R-:W-:-:S02]  /*3e20*/  IADD3.X R178, R15, UR55, RZ, P2, !PT ;  /* 0x000000370fb27c10 */ /* 0x000fc400097fe4ff */
[----:B------:R-:W-:Y:S02]  /*3e30*/  IADD3 R195, P5, R11, UR33, RZ ;  /* 0x000000210bc37c10 */ /* 0x000fe4000ffbe0ff */
[----:B------:R-:W-:Y:S02]  /*3e40*/  IADD3 R189, P2, R12, UR36, RZ ;  /* 0x000000240cbd7c10 */ /* 0x000fe4000ff5e0ff */
[C---:B------:R-:W-:Y:S02]  /*3e50*/  IADD3.X R192, R16.reuse, UR52, RZ, P6, !PT ;  /* 0x0000003410c07c10 */ /* 0x040fe4000b7fe4ff */
[----:B------:R-:W-:Y:S02]  /*3e60*/  IADD3.X R200, R16, UR61, RZ, P4, !PT ;  /* 0x0000003d10c87c10 */ /* 0x000fe4000a7fe4ff */
[----:B------:R-:W-:Y:S02]  /*3e70*/  IADD3.X R186, R15, UR53, RZ, P3, !PT ;  /* 0x000000350fba7c10 */ /* 0x000fe40009ffe4ff */
[----:B------:R-:W-:-:S02]  /*3e80*/  IADD3 R203, P6, R11, UR30, RZ ;  /* 0x0000001e0bcb7c10 */ /* 0x000fc4000ffde0ff */
[----:B------:R-:W-:Y:S02]  /*3e90*/  IADD3.X R194, R15, UR51, RZ, P5, !PT ;  /* 0x000000330fc27c10 */ /* 0x000fe4000affe4ff */
[C---:B------:R-:W-:Y:S02]  /*3ea0*/  IADD3 R213, P4, R11.reuse, UR28, RZ ;  /* 0x0000001c0bd57c10 */ /* 0x040fe4000ff9e0ff */
[----:B------:R-:W-:Y:S02]  /*3eb0*/  IADD3 R197, P3, R12, UR33, RZ ;  /* 0x000000210cc57c10 */ /* 0x000fe4000ff7e0ff */
[----:B------:R-:W-:Y:S02]  /*3ec0*/  IADD3.X R188, R16, UR53, RZ, P2, !PT ;  /* 0x0000003510bc7c10 */ /* 0x000fe400097fe4ff */
[----:B------:R-:W-:Y:S02]  /*3ed0*/  IADD3 R205, P5, R12, UR30, RZ ;  /* 0x0000001e0ccd7c10 */ /* 0x000fe4000ffbe0ff */
        /* <DEDUP_REMOVED lines=18> */
[----:B------:R-:W-:Y:S01]  /*4000*/  IADD3.X R209, R16, UR27, RZ, P2, !PT ;  /* 0x0000001b10d17c10 */ /* 0x000fe200097fe4ff */
[----:B------:R0:W-:Y:S01]  /*4010*/  STL [R1+0x4], R2 ;  /* 0x0000040201007387 */ /* 0x0001e20000100800 */
[----:B------:R-:W-:-:S02]  /*4020*/  IADD3 R244, P5, R12, UR23, RZ ;  /* 0x000000170cf47c10 */ /* 0x000fc4000ffbe0ff */
[----:B------:R-:W-:Y:S02]  /*4030*/  IADD3 R228, P2, R11, UR24, RZ ;  /* 0x000000180be47c10 */ /* 0x000fe4000ff5e0ff */
[----:B------:R-:W-:Y:S02]  /*4040*/  IADD3.X R238, R15, UR49, RZ, P6, !PT ;  /* 0x000000310fee7c10 */ /* 0x000fe4000b7fe4ff */
[----:B------:R-:W-:Y:S02]  /*4050*/  IADD3.X R222, R16, UR50, RZ, P3, !PT ;  /* 0x0000003210de7c10 */ /* 0x000fe40009ffe4ff */
[----:B------:R-:W-:Y:S02]  /*4060*/  IADD3 R3, P6, R12, UR42, RZ ;  /* 0x0000002a0c037c10 */ /* 0x000fe4000ffde0ff */
[----:B------:R-:W-:Y:S02]  /*4070*/  IADD3.X R242, R16, UR49, RZ, P5, !PT ;  /* 0x0000003110f27c10 */ /* 0x000fe4000affe4ff */
[----:B------:R-:W-:Y:S01]  /*4080*/  IADD3 R248, P3, R11, UR21, RZ ;  /* 0x000000150bf87c10 */ /* 0x000fe2000ff7e0ff */
[----:B------:R1:W-:Y:S01]  /*4090*/  STL [R1+0xc], R3 ;  /* 0x00000c0301007387 */ /* 0x0003e20000100800 */
[----:B------:R-:W-:-:S02]  /*40a0*/  IADD3.X R226, R15, UR22, RZ, P2, !PT ;  /* 0x000000160fe27c10 */ /* 0x000fc400097fe4ff */
[----:B0-----:R-:W-:Y:S02]  /*40b0*/  IADD3 R2, P5, R11, UR41, RZ ;  /* 0x000000290b027c10 */ /* 0x001fe4000ffbe0ff */
[----:B------:R-:W-:Y:S02]  /*40c0*/  IADD3 R252, P2, R12, UR21, RZ ;  /* 0x000000150cfc7c10 */ /* 0x000fe4000ff5e0ff */
[C---:B------:R-:W-:Y:S01]  /*40d0*/  IADD3.X R246, R15.reuse, UR20, RZ, P3, !PT ;  /* 0x000000140ff67c10 */ /* 0x040fe20009ffe4ff */
[----:B------:R0:W-:Y:S01]  /*40e0*/  STL [R1+0x14], R2 ;  /* 0x0000140201007387 */ /* 0x0001e20000100800 */
[----:B------:R-:W-:Y:S02]  /*40f0*/  IADD3.X R251, R16, UR20, RZ, P2, !PT ;  /* 0x0000001410fb7c10 */ /* 0x000fe400097fe4ff */
[----:B-1----:R-:W-:Y:S02]  /*4100*/  IADD3 R3, P3, R12, UR41, RZ ;  /* 0x000000290c037c10 */ /* 0x002fe4000ff7e0ff */
[----:B------:R-:W-:-:S03]  /*4110*/  IADD3.X R4, R15, UR48, RZ, P4, !PT ;  /* 0x000000300f047c10 */ /* 0x000fc6000a7fe4ff */
[----:B------:R1:W-:Y:S01]  /*4120*/  STL [R1+0x1c], R3 ;  /* 0x00001c0301007387 */ /* 0x0003e20000100800 */
[----:B0-----:R-:W-:-:S05]  /*4130*/  IADD3 R2, P2, R11, UR40, RZ ;  /* 0x000000280b027c10 */ /* 0x001fca000ff5e0ff */
[----:B------:R0:W-:Y:S01]  /*4140*/  STL [R1+0x24], R2 ;  /* 0x0000240201007387 */ /* 0x0001e20000100800 */
[----:B-1----:R-:W-:-:S03]  /*4150*/  IADD3 R3, P4, R12, UR40, RZ ;  /* 0x000000280c037c10 */ /* 0x002fc6000ff9e0ff */
[----:B------:R1:W-:Y:S04]  /*4160*/  STL [R1], R4 ;  /* 0x0000000401007387 */ /* 0x0003e80000100800 */
[----:B------:R2:W-:Y:S01]  /*4170*/  STL [R1+0x2c], R3 ;  /* 0x00002c0301007387 */ /* 0x0005e20000100800 */
[----:B0-----:R-:W-:Y:S02]  /*4180*/  IADD3.X R2, R16, UR48, RZ, P6, !PT ;  /* 0x0000003010027c10 */ /* 0x001fe4000b7fe4ff */
[----:B-1----:R-:W-:-:S03]  /*4190*/  IADD3 R4, P6, R11, UR39, RZ ;  /* 0x000000270b047c10 */ /* 0x002fc6000ffde0ff */
[----:B------:R0:W-:Y:S01]  /*41a0*/  STL [R1+0x8], R2 ;  /* 0x0000080201007387 */ /* 0x0001e20000100800 */
[----:B--2---:R-:W-:-:S03]  /*41b0*/  IADD3.X R3, R15, UR19, RZ, P5, !PT ;  /* 0x000000130f037c10 */ /* 0x004fc6000affe4ff */
[----:B------:R1:W-:Y:S04]  /*41c0*/  STL [R1+0x34], R4 ;  /* 0x0000340401007387 */ /* 0x0003e80000100800 */
[----:B------:R2:W-:Y:S01]  /*41d0*/  STL [R1+0x10], R3 ;  /* 0x0000100301007387 */ /* 0x0005e20000100800 */
[----:B0-----:R-:W-:Y:S02]  /*41e0*/  IADD3 R2, P5, R12, UR39, RZ ;  /* 0x000000270c027c10 */ /* 0x001fe4000ffbe0ff */
[----:B-1----:R-:W-:-:S03]  /*41f0*/  IADD3.X R4, R16, UR19, RZ, P3, !PT ;  /* 0x0000001310047c10 */ /* 0x002fc60009ffe4ff */
[----:B------:R0:W-:Y:S01]  /*4200*/  STL [R1+0x3c], R2 ;  /* 0x00003c0201007387 */ /* 0x0001e20000100800 */
[----:B--2---:R-:W-:-:S03]  /*4210*/  IADD3 R3, P3, R11, UR44, RZ ;  /* 0x0000002c0b037c10 */ /* 0x004fc6000ff7e0ff */
[----:B------:R1:W-:Y:S04]  /*4220*/  STL [R1+0x18], R4 ;  /* 0x0000180401007387 */ /* 0x0003e80000100800 */
        /* <DEDUP_REMOVED lines=22> */
[----:B--2---:R-:W-:-:S05]  /*4390*/  IADD3.X R3, R16, UR46, RZ, P2, !PT ;  /* 0x0000002e10037c10 */ /* 0x004fca00097fe4ff */
[----:B------:R1:W-:Y:S01]  /*43a0*/  STL [R1+0x48], R3 ;  /* 0x0000480301007387 */ /* 0x0003e20000100800 */
[----:B0-----:R-:W-:-:S05]  /*43b0*/  IADD3.X R2, R15, UR17, RZ, P4, !PT ;  /* 0x000000110f027c10 */ /* 0x001fca000a7fe4ff */
[----:B------:R0:W-:Y:S01]  /*43c0*/  STL [R1+0x50], R2 ;  /* 0x0000500201007387 */ /* 0x0001e20000100800 */
[----:B-1----:R-:W-:-:S03]  /*43d0*/  IADD3.X R3, R15, UR16, RZ, P5, !PT ;  /* 0x000000100f037c10 */ /* 0x002fc6000affe4ff */
[----:B------:R1:W-:Y:S04]  /*43e0*/  STL [R1+0x58], R4 ;  /* 0x0000580401007387 */ /* 0x0003e80000100800 */
[----:B------:R1:W-:Y:S01]  /*43f0*/  STL [R1+0x60], R3 ;  /* 0x0000600301007387 */ /* 0x0003e20000100800 */
[----:B0-----:R-:W-:-:S05]  /*4400*/  IADD3.X R2, R16, UR16, RZ, P3, !PT ;  /* 0x0000001010027c10 */ /* 0x001fca0009ffe4ff */
[----:B------:R1:W-:Y:S02]  /*4410*/  STL [R1+0x68], R2 ;  /* 0x0000680201007387 */ /* 0x0003e40000100800 */
.L_x_1:
[----:B------:R-:W2:Y:S04]  /*4420*/  LDL R139, [R1+0x4] ;  /* 0x00000400018b7983 */ /* 0x000ea80000100800 */
[----:B------:R-:W3:Y:S04]  /*4430*/  LDL R225, [R1+0xc] ;  /* 0x00000c0001e17983 */ /* 0x000ee80000100800 */
[----:B------:R-:W4:Y:S04]  /*4440*/  LDL R140, [R1] ;  /* 0x00000000018c7983 */ /* 0x000f280000100800 */
[----:B------:R-:W5:Y:S04]  /*4450*/  LDL R223, [R1+0x14] ;  /* 0x0000140001df7983 */ /* 0x000f680000100800 */
        /* <DEDUP_REMOVED lines=13> */
[----:B------:R-:W5:Y:S01]  /*4530*/  LDL R148, [R1+0x40] ;  /* 0x0000400001947983 */ /* 0x000f620000100800 */
[----:B------:R-:W-:-:S02]  /*4540*/  USHF.R.S32.HI UR10, URZ, 0x1f, UR4 ;  /* 0x0000001f3f0a7899 */ /* 0x000fc40008011404 */
[----:B-1----:R-:W-:Y:S02]  /*4550*/  IADD3 R4, P2, R11, UR4, RZ ;  /* 0x000000040b047c10 */ /* 0x002fe4000ff5e0ff */
[----:B------:R-:W-:Y:S01]  /*4560*/  IADD3 R2, P3, R12, UR4, RZ ;  /* 0x000000040c027c10 */ /* 0x000fe2000ff7e0ff */
[----:B------:R-:W5:Y:S01]  /*4570*/  LDL R151, [R1+0x4c] ;  /* 0x00004c0001977983 */ /* 0x000f620000100800 */
[----:B------:R-:W-:Y:S02]  /*4580*/  IADD3.X R5, R15, UR10, RZ, P2, !PT ;  /* 0x0000000a0f057c10 */ /* 0x000fe400097fe4ff */
[----:B------:R-:W-:Y:S01]  /*4590*/  IADD3 R38, P2, R23, UR4, RZ ;  /* 0x0000000417267c10 */ /* 0x000fe2000ff5e0ff */
[----:B------:R-:W5:Y:S01]  /*45a0*/  LDL R149, [R1+0x48] ;  /* 0x0000480001957983 */ /* 0x000f620000100800 */
[----:B------:R-:W-:Y:S02]  /*45b0*/  IADD3.X R3, R16, UR10, RZ, P3, !PT ;  /* 0x0000000a10037c10 */ /* 0x000fe40009ffe4ff */
[----:B------:R-:W-:Y:S01]  /*45c0*/  IADD3 R30, P3, R24, UR4, RZ ;  /* 0x00000004181e7c10 */ /* 0x000fe2000ff7e0ff */
[----:B------:R-:W5:Y:S01]  /*45d0*/  LDL R229, [R1+0x54] ;  /* 0x0000540001e57983 */ /* 0x000f620000100800 */
[----:B------:R-:W-:-:S02]  /*45e0*/  IADD3.X R39, R25, UR10, RZ, P2, !PT ;  /* 0x0000000a19277c10 */ /* 0x000fc400097fe4ff */
[----:B------:R-:W-:Y:S01]  /*45f0*/  IADD3 R32, P2, R150, UR4, RZ ;  /* 0x0000000496207c10 */ /* 0x000fe2000ff5e0ff */
[----:B------:R0:W5:Y:S01]  /*4600*/  LDG.E.U8 R7, desc[UR14][R2.64] ;  /* 0x0000000e02077981 */ /* 0x000162000c1e1100 */
[----:B------:R-:W-:Y:S02]  /*4610*/  IADD3.X R31, R26, UR10, RZ, P3, !PT ;  /* 0x0000000a1a1f7c10 */ /* 0x000fe40009ffe4ff */
[----:B------:R-:W-:Y:S01]  /*4620*/  IADD3.X R33, R27, UR10, RZ, P2, !PT ;  /* 0x0000000a1b217c10 */ /* 0x000fe200097fe4ff */
[----:B------:R-:W5:Y:S04]  /*4630*/  LDG.E.U8 R38, desc[UR14][R38.64] ;  /* 0x0000000e26267981 */ /* 0x000f68000c1e1100 */
[----:B------:R1:W5:Y:S01]  /*4640*/  LDG.E.U8 R37, desc[UR14][R30.64] ;  /* 0x0000000e1e257981 */ /* 0x000362000c1e1100 */
[----:B0-----:R-:W-:-:S03]  /*4650*/  IADD3 R2, P3, R153, UR4, RZ ;  /* 0x0000000499027c10 */ /* 0x001fc6000ff7e0ff */
[----:B------:R0:W5:Y:S01]  /*4660*/  LDG.E.U8 R36, desc[UR14][R32.64] ;  /* 0x0000000e20247981 */ /* 0x000162000c1e1100 */
[----:B------:R-:W-:-:S03]  /*4670*/  IADD3.X R3, R152, UR10, RZ, P3, !PT ;  /* 0x0000000a98037c10 */ /* 0x000fc60009ffe4ff */
[----:B------:R-:W5:Y:S01]  /*4680*/  LDL R227, [R1+0x50] ;  /* 0x0000500001e37983 */ /* 0x000f620000100800 */
[----:B-1----:R-:W-:-:S03]  /*4690*/  IADD3 R30, P2, R155, UR4, RZ ;  /* 0x000000049b1e7c10 */ /* 0x002fc6000ff5e0ff */
[----:B------:R1:W5:Y:S01]  /*46a0*/  LDG.E.U8 R35, desc[UR14][R2.64] ;  /* 0x0000000e02237981 */ /* 0x000362000c1e1100 */
[----:B0-----:R-:W-:Y:S02]  /*46b0*/  IADD3 R32, P3, R157, UR4, RZ ;  /* 0x000000049d207c10 */ /* 0x001fe4000ff7e0ff */
[----:B------:R-:W-:Y:S01]  /*46c0*/  IADD3.X R31, R154, UR10, RZ, P2, !PT ;  /* 0x0000000a9a1f7c10 */ /* 0x000fe200097fe4ff */
[----:B------:R-:W5:Y:S01]  /*46d0*/  LDG.E.U8 R4, desc[UR14][R4.64] ;  /* 0x0000000e04047981 */ /* 0x000f62000c1e1100 */
[----:B------:R-:W-:-:S03]  /*46e0*/  IADD3.X R33, R156, UR10, RZ, P3, !PT ;  /* 0x0000000a9c217c10 */ /* 0x000fc60009ffe4ff */
[----:B------:R0:W5:Y:S01]  /*46f0*/  LDG.E.U8 R34, desc[UR14][R30.64] ;  /* 0x0000000e1e227981 */ /* 0x000162000c1e1100 */
[----:B-1----:R-:W-:-:S03]  /*4700*/  IADD3 R2, P2, R159, UR4, RZ ;  /* 0x000000049f027c10 */ /* 0x002fc6000ff5e0ff */
[----:B------:R-:W5:Y:S01]  /*4710*/  LDG.E.U8 R33, desc[UR14][R32.64] ;  /* 0x0000000e20217981 */ /* 0x000f62000c1e1100 */
[----:B------:R-:W-:Y:S02]  /*4720*/  IADD3.X R3, R158, UR10, RZ, P2, !PT ;  /* 0x0000000a9e037c10 */ /* 0x000fe400097fe4ff */
[----:B------:R-:W-:Y:S01]  /*4730*/  IADD3 R40, P2, R163, UR4, RZ ;  /* 0x00000004a3287c10 */ /* 0x000fe2000ff5e0ff */
[----:B------:R-:W-:Y:S01]  /*4740*/  USHF.L.U32 UR16, UR13, 0x1, URZ ;  /* 0x000000010d107899 */ /* 0x000fe2000800063f */
[----:B------:R-:W5:Y:S01]  /*4750*/  LDL R243, [R1+0x7c] ;  /* 0x00007c0001f37983 */ /* 0x000f620000100800 */
[----:B0-----:R-:W-:Y:S02]  /*4760*/  IADD3 R30, P3, R161, UR4, RZ ;  /* 0x00000004a11e7c10 */ /* 0x001fe4000ff7e0ff */
[----:B------:R-:W-:Y:S01]  /*4770*/  IADD3.X R41, R162, UR10, RZ, P2, !PT ;  /* 0x0000000aa2297c10 */ /* 0x000fe200097fe4ff */
[----:B------:R-:W5:Y:S01]  /*4780*/  LDL R245, [R1+0x74] ;  /* 0x0000740001f57983 */ /* 0x000f620000100800 */
[----:B------:R-:W-:-:S03]  /*4790*/  IADD3.X R31, R160, UR10, RZ, P3, !PT ;  /* 0x0000000aa01f7c10 */ /* 0x000fc60009ffe4ff */
[----:B------:R0:W5:Y:S01]  /*47a0*/  LDG.E.U8 R32, desc[UR14][R2.64] ;  /* 0x0000000e02207981 */ /* 0x000162000c1e1100 */
[----:B------:R-:W-:-:S03]  /*47b0*/  IADD3 R46, P2, R167, UR4, RZ ;  /* 0x00000004a72e7c10 */ /* 0x000fc6000ff5e0ff */
[----:B------:R1:W5:Y:S04]  /*47c0*/  LDG.E.U8 R29, desc[UR14][R40.64] ;  /* 0x0000000e281d7981 */ /* 0x000368000c1e1100 */
[----:B------:R-:W5:Y:S01]  /*47d0*/  LDG.E.U8 R31, desc[UR14][R30.64] ;  /* 0x0000000e1e1f7981 */ /* 0x000f62000c1e1100 */
[----:B0-----:R-:W-:Y:S02]  /*47e0*/  IADD3 R2, P3, R165, UR4, RZ ;  /* 0x00000004a5027c10 */ /* 0x001fe4000ff7e0ff */
[----:B------:R-:W-:Y:S01]  /*47f0*/  IADD3.X R47, R166, UR10, RZ, P2, !PT ;  /* 0x0000000aa62f7c10 */ /* 0x000fe200097fe4ff */
[----:B------:R-:W5:Y:S01]  /*4800*/  LDL R237, [R1+0x78] ;  /* 0x0000780001ed7983 */ /* 0x000f620000100800 */
[----:B------:R-:W-:Y:S02]  /*4810*/  IADD3.X R3, R164, UR10, RZ, P3, !PT ;  /* 0x0000000aa4037c10 */ /* 0x000fe40009ffe4ff */
[----:B-1----:R-:W-:Y:S01]  /*4820*/  IADD3 R40, P3, R169, UR4, RZ ;  /* 0x00000004a9287c10 */ /* 0x002fe2000ff7e0ff */
[----:B------:R-:W5:Y:S01]  /*4830*/  LDG.E.U8 R46, desc[UR14][R46.64] ;  /* 0x0000000e2e2e7981 */ /* 0x000f62000c1e1100 */
[----:B------:R-:W-:-:S02]  /*4840*/  IADD3 R42, P2, R171, UR4, RZ ;  /* 0x00000004ab2a7c10 */ /* 0x000fc4000ff5e0ff */
[----:B------:R-:W-:Y:S01]  /*4850*/  IADD3.X R41, R168, UR10, RZ, P3, !PT ;  /* 0x0000000aa8297c10 */ /* 0x000fe20009ffe4ff */
[----:B------:R0:W5:Y:S01]  /*4860*/  LDG.E.U8 R30, desc[UR14][R2.64] ;  /* 0x0000000e021e7981 */ /* 0x000162000c1e1100 */
[----:B------:R-:W-:Y:S02]  /*4870*/  IADD3.X R43, R170, UR10, RZ, P2, !PT ;  /* 0x0000000aaa2b7c10 */ /* 0x000fe400097fe4ff */
[----:B------:R-:W-:Y:S01]  /*4880*/  IADD3 R44, P2, R175, UR4, RZ ;  /* 0x00000004af2c7c10 */ /* 0x000fe2000ff5e0ff */
[----:B------:R-:W5:Y:S04]  /*4890*/  LDL R241, [R1+0x70] ;  /* 0x0000700001f17983 */ /* 0x000f680000100800 */
[----:B------:R-:W5:Y:S01]  /*48a0*/  LDG.E.U8 R41, desc[UR14][R40.64] ;  /* 0x0000000e28297981 */ /* 0x000f62000c1e1100 */
[----:B0-----:R-:W-:-:S02]  /*48b0*/  IADD3 R2, P3, R173, UR4, RZ ;  /* 0x00000004ad027c10 */ /* 0x001fc4000ff7e0ff */
[----:B------:R-:W-:Y:S01]  /*48c0*/  IADD3.X R45, R174, UR10, RZ, P2, !PT ;  /* 0x0000000aae2d7c10 */ /* 0x000fe200097fe4ff */
[----:B------:R-:W5:Y:S01]  /*48d0*/  LDL R236, [R1+0x8c] ;  /* 0x00008c0001ec7983 */ /* 0x000f620000100800 */
[----:B------:R-:W-:-:S03]  /*48e0*/  IADD3.X R3, R172, UR10, RZ, P3, !PT ;  /* 0x0000000aac037c10 */ /* 0x000fc60009ffe4ff */
[----:B------:R-:W5:Y:S04]  /*48f0*/  LDG.E.U8 R47, desc[UR14][R44.64] ;  /* 0x0000000e2c2f7981 */ /* 0x000f68000c1e1100 */
[----:B------:R0:W5:Y:S04]  /*4900*/  LDG.E.U8 R40, desc[UR14][R42.64] ;  /* 0x0000000e2a287981 */ /* 0x000168000c1e1100 */
[----:B------:R1:W5:Y:S04]  /*4910*/  LDG.E.U8 R39, desc[UR14][R2.64] ;  /* 0x0000000e02277981 */ /* 0x000368000c1e1100 */
[----:B------:R-:W5:Y:S01]  /*4920*/  LDL R231, [R1+0x88] ;  /* 0x0000880001e77983 */ /* 0x000f620000100800 */
[----:B0-----:R-:W-:-:S03]  /*4930*/  IADD3 R42, P3, R177, UR4, RZ ;  /* 0x00000004b12a7c10 */ /* 0x001fc6000ff7e0ff */
[----:B------:R-:W5:Y:S01]  /*4940*/  LDL R239, [R1+0x84] ;  /* 0x0000840001ef7983 */ /* 0x000f620000100800 */
[----:B-1----:R-:W-:Y:S02]  /*4950*/  IADD3 R2, P2, R179, UR4, RZ ;  /* 0x00000004b3027c10 */ /* 0x002fe4000ff5e0ff */
[----:B------:R-:W-:Y:S01]  /*4960*/  IADD3.X R43, R176, UR10, RZ, P3, !PT ;  /* 0x0000000ab02b7c10 */ /* 0x000fe20009ffe4ff */
[----:B------:R-:W5:Y:S01]  /*4970*/  LDL R235, [R1+0x80] ;  /* 0x0000800001eb7983 */ /* 0x000f620000100800 */
[----:B------:R-:W-:Y:S02]  /*4980*/  IADD3 R44, P3, R181, UR4, RZ ;  /* 0x00000004b52c7c10 */ /* 0x000fe4000ff7e0ff */
[----:B------:R-:W-:Y:S01]  /*4990*/  IADD3.X R3, R178, UR10, RZ, P2, !PT ;  /* 0x0000000ab2037c10 */ /* 0x000fe200097fe4ff */
[----:B------:R0:W5:Y:S01]  /*49a0*/  LDG.E.U8 R88, desc[UR14][R42.64] ;  /* 0x0000000e2a587981 */ /* 0x000162000c1e1100 */
[----:B------:R-:W-:-:S03]  /*49b0*/  IADD3.X R45, R180, UR10, RZ, P3, !PT ;  /* 0x0000000ab42d7c10 */ /* 0x000fc60009ffe4ff */
[----:B------:R1:W5:Y:S04]  /*49c0*/  LDG.E.U8 R89, desc[UR14][R2.64] ;  /* 0x0000000e02597981 */ /* 0x000368000c1e1100 */
[----:B------:R1:W5:Y:S01]  /*49d0*/  LDG.E.U8 R90, desc[UR14][R44.64] ;  /* 0x0000000e2c5a7981 */ /* 0x000362000c1e1100 */
        /* <DEDUP_REMOVED lines=25> */
[----:B------:R-:W-:Y:S02]  /*4b70*/  IADD3.X R43, R194, UR10, RZ, P2, !PT ;  /* 0x0000000ac22b7c10 */ /* 0x000fe400097fe4ff */
[----:B------:R-:W-:Y:S02]  /*4b80*/  IADD3 R44, P2, R199, UR4, RZ ;  /* 0x00000004c72c7c10 */ /* 0x000fe4000ff5e0ff */
[----:B------:R-:W-:Y:S01]  /*4b90*/  IADD3.X R3, R196, UR10, RZ, P3, !PT ;  /* 0x0000000ac4037c10 */ /* 0x000fe20009ffe4ff */
[----:B------:R0:W5:Y:S01]  /*4ba0*/  LDG.E.U8 R97, desc[UR14][R42.64] ;  /* 0x0000000e2a617981 */ /* 0x000162000c1e1100 */
[----:B------:R-:W-:-:S03]  /*4bb0*/  IADD3.X R45, R198, UR10, RZ, P2, !PT ;  /* 0x0000000ac62d7c10 */ /* 0x000fc600097fe4ff */
[----:B------:R1:W5:Y:S04]  /*4bc0*/  LDG.E.U8 R98, desc[UR14][R2.64] ;  /* 0x0000000e02627981 */ /* 0x000368000c1e1100 */
[----:B------:R1:W5:Y:S01]  /*4bd0*/  LDG.E.U8 R99, desc[UR14][R44.64] ;  /* 0x0000000e2c637981 */ /* 0x000362000c1e1100 */
[----:B0-----:R-:W-:Y:S02]  /*4be0*/  IADD3 R42, P3, R201, UR4, RZ ;  /* 0x00000004c92a7c10 */ /* 0x001fe4000ff7e0ff */
[----:B-1----:R-:W-:Y:S02]  /*4bf0*/  IADD3 R2, P2, R203, UR4, RZ ;  /* 0x00000004cb027c10 */ /* 0x002fe4000ff5e0ff */
[----:B------:R-:W-:Y:S02]  /*4c00*/  IADD3.X R43, R200, UR10, RZ, P3, !PT ;  /* 0x0000000ac82b7c10 */ /* 0x000fe40009ffe4ff */
[----:B------:R-:W-:-:S02]  /*4c10*/  IADD3 R44, P3, R205, UR4, RZ ;  /* 0x00000004cd2c7c10 */ /* 0x000fc4000ff7e0ff */
        /* <DEDUP_REMOVED lines=8> */
[----:B--2---:R-:W-:-:S02]  /*4ca0*/  IADD3 R44, P2, R213, UR4, RZ ;  /* 0x00000004d52c7c10 */ /* 0x004fc4000ff5e0ff */
[----:B------:R-:W-:Y:S01]  /*4cb0*/  IADD3.X R3, R209, UR10, RZ, P3, !PT ;  /* 0x0000000ad1037c10 */ /* 0x000fe20009ffe4ff */
[----:B------:R0:W2:Y:S01]  /*4cc0*/  LDG.E.U8 R127, desc[UR14][R42.64] ;  /* 0x0000000e2a7f7981 */ /* 0x0000a2000c1e1100 */
[----:B------:R-:W-:-:S03]  /*4cd0*/  IADD3.X R45, R212, UR10, RZ, P2, !PT ;  /* 0x0000000ad42d7c10 */ /* 0x000fc600097fe4ff */
[----:B------:R1:W2:Y:S04]  /*4ce0*/  LDG.E.U8 R128, desc[UR14][R2.64] ;  /* 0x0000000e02807981 */ /* 0x0002a8000c1e1100 */
[----:B------:R3:W2:Y:S01]  /*4cf0*/  LDG.E.U8 R129, desc[UR14][R44.64] ;  /* 0x0000000e2c817981 */ /* 0x0006a2000c1e1100 */
[----:B0-----:R-:W-:Y:S02]  /*4d00*/  IADD3 R42, P3, R216, UR4, RZ ;  /* 0x00000004d82a7c10 */ /* 0x001fe4000ff7e0ff */
[----:B-1----:R-:W-:Y:S02]  /*4d10*/  IADD3 R2, P2, R220, UR4, RZ ;  /* 0x00000004dc027c10 */ /* 0x002fe4000ff5e0ff */
[----:B------:R-:W-:Y:S02]  /*4d20*/  IADD3.X R43, R214, UR10, RZ, P3, !PT ;  /* 0x0000000ad62b7c10 */ /* 0x000fe40009ffe4ff */
[----:B---3--:R-:W-:-:S02]  /*4d30*/  IADD3 R44, P3, R224, UR4, RZ ;  /* 0x00000004e02c7c10 */ /* 0x008fc4000ff7e0ff */
[----:B------:R-:W-:Y:S01]  /*4d40*/  IADD3.X R3, R218, UR10, RZ, P2, !PT ;  /* 0x0000000ada037c10 */ /* 0x000fe200097fe4ff */
[----:B------:R0:W3:Y:S01]  /*4d50*/  LDG.E.U8 R130, desc[UR14][R42.64] ;  /* 0x0000000e2a827981 */ /* 0x0000e2000c1e1100 */
[----:B------:R-:W-:-:S03]  /*4d60*/  IADD3.X R45, R222, UR10, RZ, P3, !PT ;  /* 0x0000000ade2d7c10 */ /* 0x000fc60009ffe4ff */
[----:B------:R1:W3:Y:S04]  /*4d70*/  LDG.E.U8 R131, desc[UR14][R2.64] ;  /* 0x0000000e02837981 */ /* 0x0002e8000c1e1100 */
[----:B------:R4:W3:Y:S01]  /*4d80*/  LDG.E.U8 R134, desc[UR14][R44.64] ;  /* 0x0000000e2c867981 */ /* 0x0008e2000c1e1100 */
[----:B0-----:R-:W-:Y:S02]  /*4d90*/  IADD3 R42, P2, R228, UR4, RZ ;  /* 0x00000004e42a7c10 */ /* 0x001fe4000ff5e0ff */
[----:B-1----:R-:W-:Y:S02]  /*4da0*/  IADD3 R2, P3, R234, UR4, RZ ;  /* 0x00000004ea027c10 */ /* 0x002fe4000ff7e0ff */
[----:B------:R-:W-:Y:S02]  /*4db0*/  IADD3.X R43, R226, UR10, RZ, P2, !PT ;  /* 0x0000000ae22b7c10 */ /* 0x000fe400097fe4ff */
[----:B----4-:R-:W-:-:S02]  /*4dc0*/  IADD3 R44, P2, R240, UR4, RZ ;  /* 0x00000004f02c7c10 */ /* 0x010fc4000ff5e0ff */
[----:B------:R-:W-:Y:S01]  /*4dd0*/  IADD3.X R3, R232, UR10, RZ, P3, !PT ;  /* 0x0000000ae8037c10 */ /* 0x000fe20009ffe4ff */
[----:B------:R0:W4:Y:S01]  /*4de0*/  LDG.E.U8 R135, desc[UR14][R42.64] ;  /* 0x0000000e2a877981 */ /* 0x000122000c1e1100 */
[----:B------:R-:W-:-:S03]  /*4df0*/  IADD3.X R45, R238, UR10, RZ, P2, !PT ;  /* 0x0000000aee2d7c10 */ /* 0x000fc600097fe4ff */
[----:B------:R1:W4:Y:S04]  /*4e00*/  LDG.E.U8 R136, desc[UR14][R2.64] ;  /* 0x0000000e02887981 */ /* 0x000328000c1e1100 */
[----:B------:R1:W4:Y:S01]  /*4e10*/  LDG.E.U8 R137, desc[UR14][R44.64] ;  /* 0x0000000e2c897981 */ /* 0x000322000c1e1100 */
[----:B0-----:R-:W-:Y:S02]  /*4e20*/  IADD3 R42, P3, R244, UR4, RZ ;  /* 0x00000004f42a7c10 */ /* 0x001fe4000ff7e0ff */
[----:B-1----:R-:W-:Y:S02]  /*4e30*/  IADD3 R2, P2, R248, UR4, RZ ;  /* 0x00000004f8027c10 */ /* 0x002fe4000ff5e0ff */
[----:B------:R-:W-:Y:S02]  /*4e40*/  IADD3.X R43, R242, UR10, RZ, P3, !PT ;  /* 0x0000000af22b7c10 */ /* 0x000fe40009ffe4ff */
[----:B------:R-:W-:-:S02]  /*4e50*/  IADD3 R44, P3, R252, UR4, RZ ;  /* 0x00000004fc2c7c10 */ /* 0x000fc4000ff7e0ff */
[----:B------:R-:W-:Y:S01]  /*4e60*/  IADD3.X R3, R246, UR10, RZ, P2, !PT ;  /* 0x0000000af6037c10 */ /* 0x000fe200097fe4ff */
[----:B------:R0:W4:Y:S01]  /*4e70*/  LDG.E.U8 R138, desc[UR14][R42.64] ;  /* 0x0000000e2a8a7981 */ /* 0x000122000c1e1100 */
[----:B------:R-:W-:Y:S02]  /*4e80*/  IADD3.X R45, R251, UR10, RZ, P3, !PT ;  /* 0x0000000afb2d7c10 */ /* 0x000fe40009ffe4ff */
[----:B0-----:R-:W-:Y:S02]  /*4e90*/  IADD3 R42, P2, R139, UR4, RZ ;  /* 0x000000048b2a7c10 */ /* 0x001fe4000ff5e0ff */
[----:B------:R0:W2:Y:S02]  /*4ea0*/  LDG.E.U8 R139, desc[UR14][R2.64] ;  /* 0x0000000e028b7981 */ /* 0x0000a4000c1e1100 */
[----:B------:R-:W-:Y:S02]  /*4eb0*/  IADD3.X R43, R140, UR10, RZ, P2, !PT ;  /* 0x0000000a8c2b7c10 */ /* 0x000fe400097fe4ff */
[----:B------:R5:W3:Y:S01]  /*4ec0*/  LDG.E.U8 R140, desc[UR14][R44.64] ;  /* 0x0000000e2c8c7981 */ /* 0x000ae2000c1e1100 */
[----:B0-----:R-:W-:-:S03]  /*4ed0*/  IADD3 R2, P3, R225, UR4, RZ ;  /* 0x00000004e1027c10 */ /* 0x001fc6000ff7e0ff */
[----:B------:R-:W4:Y:S01]  /*4ee0*/  LDL R225, [R1+0x5c] ;  /* 0x00005c0001e17983 */ /* 0x000f220000100800 */
[----:B-----5:R-:W-:Y:S02]  /*4ef0*/  IADD3 R44, P2, R223, UR4, RZ ;  /* 0x00000004df2c7c10 */ /* 0x020fe4000ff5e0ff */
[----:B------:R-:W-:Y:S01]  /*4f00*/  IADD3.X R3, R141, UR10, RZ, P3, !PT ;  /* 0x0000000a8d037c10 */ /* 0x000fe20009ffe4ff */
[----:B------:R-:W5:Y:S01]  /*4f10*/  LDL R223, [R1+0x64] ;  /* 0x0000640001df7983 */ /* 0x000f620000100800 */
[----:B------:R-:W-:-:S03]  /*4f20*/  IADD3.X R45, R142, UR10, RZ, P2, !PT ;  /* 0x0000000a8e2d7c10 */ /* 0x000fc600097fe4ff */
[----:B------:R0:W3:Y:S04]  /*4f30*/  LDG.E.U8 R141, desc[UR14][R42.64] ;  /* 0x0000000e2a8d7981 */ /* 0x0000e8000c1e1100 */
[----:B------:R1:W3:Y:S01]  /*4f40*/  LDG.E.U8 R142, desc[UR14][R2.64] ;  /* 0x0000000e028e7981 */ /* 0x0002e2000c1e1100 */
[----:B0-----:R-:W-:Y:S01]  /*4f50*/  IADD3 R42, P3, R221, UR4, RZ ;  /* 0x00000004dd2a7c10 */ /* 0x001fe2000ff7e0ff */
[----:B------:R-:W-:Y:S02]  /*4f60*/  VIADD R5, R11, UR13 ;  /* 0x0000000d0b057c36 */ /* 0x000fe40008000000 */
[----:B------:R-:W2:Y:S01]  /*4f70*/  LDL R221, [R1+0x6c] ;  /* 0x00006c0001dd7983 */ /* 0x000ea20000100800 */
[----:B------:R-:W-:-:S03]  /*4f80*/  IADD3.X R43, R143, UR10, RZ, P3, !PT ;  /* 0x0000000a8f2b7c10 */ /* 0x000fc60009ffe4ff */
[----:B------:R0:W3:Y:S01]  /*4f90*/  LDG.E.U8 R143, desc[UR14][R44.64] ;  /* 0x0000000e2c8f7981 */ /* 0x0000e2000c1e1100 */
[----:B-1----:R-:W-:-:S03]  /*4fa0*/  IADD3 R2, P2, R219, UR4, RZ ;  /* 0x00000004db027c10 */ /* 0x002fc6000ff5e0ff */
[----:B------:R-:W2:Y:S01]  /*4fb0*/  LDL R219, [R1+0x60] ;  /* 0x0000600001db7983 */ /* 0x000ea20000100800 */
[----:B------:R-:W-:-:S03]  /*4fc0*/  IADD3.X R3, R144, UR10, RZ, P2, !PT ;  /* 0x0000000a90037c10 */ /* 0x000fc600097fe4ff */
[----:B------:R1:W3:Y:S01]  /*4fd0*/  LDG.E.U8 R144, desc[UR14][R42.64] ;  /* 0x0000000e2a907981 */ /* 0x0002e2000c1e1100 */
[----:B0-----:R-:W-:-:S03]  /*4fe0*/  IADD3 R44, P3, R217, UR4, RZ ;  /* 0x00000004d92c7c10 */ /* 0x001fc6000ff7e0ff */
[----:B------:R-:W5:Y:S01]  /*4ff0*/  LDL R217, [R1+0x58] ;  /* 0x0000580001d97983 */ /* 0x000f620000100800 */
[----:B------:R-:W-:-:S03]  /*5000*/  IADD3.X R45, R145, UR10, RZ, P3, !PT ;  /* 0x0000000a912d7c10 */ /* 0x000fc60009ffe4ff */
[----:B------:R0:W3:Y:S01]  /*5010*/  LDG.E.U8 R145, desc[UR14][R2.64] ;  /* 0x0000000e02917981 */ /* 0x0000e2000c1e1100 */
[----:B-1----:R-:W-:-:S04]  /*5020*/  IADD3 R42, P2, R215, UR4, RZ ;  /* 0x00000004d72a7c10 */ /* 0x002fc8000ff5e0ff */
[----:B------:R-:W-:Y:S02]  /*5030*/  IADD3.X R43, R146, UR10, RZ, P2, !PT ;  /* 0x0000000a922b7c10 */ /* 0x000fe400097fe4ff */
[----:B------:R1:W3:Y:S01]  /*5040*/  LDG.E.U8 R146, desc[UR14][R44.64] ;  /* 0x0000000e2c927981 */ /* 0x0002e2000c1e1100 */
[----:B0-----:R-:W-:-:S04]  /*5050*/  IADD3 R2, P3, R211, UR4, RZ ;  /* 0x00000004d3027c10 */ /* 0x001fc8000ff7e0ff */
[----:B------:R-:W-:Y:S02]  /*5060*/  IADD3.X R3, R147, UR10, RZ, P3, !PT ;  /* 0x0000000a93037c10 */ /* 0x000fe40009ffe4ff */
[----:B------:R-:W3:Y:S01]  /*5070*/  LDG.E.U8 R147, desc[UR14][R42.64] ;  /* 0x0000000e2a937981 */ /* 0x000ee2000c1e1100 */
[----:B-1----:R-:W-:-:S04]  /*5080*/  IADD3 R44, P2, R207, UR4, RZ ;  /* 0x00000004cf2c7c10 */ /* 0x002fc8000ff5e0ff */
[----:B------:R-:W-:Y:S02]  /*5090*/  IADD3.X R45, R148, UR10, RZ, P2, !PT ;  /* 0x0000000a942d7c10 */ /* 0x000fe400097fe4ff */
[----:B------:R0:W3:Y:S02]  /*50a0*/  LDG.E.U8 R148, desc[UR14][R2.64] ;  /* 0x0000000e02947981 */ /* 0x0000e4000c1e1100 */
[----:B0-----:R-:W-:Y:S02]  /*50b0*/  IADD3 R2, P2, R5, UR4, RZ ;  /* 0x0000000405027c10 */ /* 0x001fe4000ff5e0ff */
[----:B------:R-:W3:Y:S01]  /*50c0*/  LDL R5, [R1+0x68] ;  /* 0x0000680001057983 */ /* 0x000ee20000100800 */
[----:B------:R-:W-:Y:S01]  /*50d0*/  IADD3 R42, P3, R151, UR4, RZ ;  /* 0x00000004972a7c10 */ /* 0x000fe2000ff7e0ff */
[----:B------:R-:W-:-:S03]  /*50e0*/  VIADD R3, R12, UR13 ;  /* 0x0000000d0c037c36 */ /* 0x000fc60008000000 */
[----:B------:R-:W-:Y:S02]  /*50f0*/  IADD3.X R43, R149, UR10, RZ, P3, !PT ;  /* 0x0000000a952b7c10 */ /* 0x000fe40009ffe4ff */
[----:B------:R0:W3:Y:S04]  /*5100*/  LDG.E.U8 R149, desc[UR14][R44.64] ;  /* 0x0000000e2c957981 */ /* 0x0000e8000c1e1100 */
[----:B------:R1:W3:Y:S01]  /*5110*/  LDG.E.U8 R151, desc[UR14][R42.64] ;  /* 0x0000000e2a977981 */ /* 0x0002e2000c1e1100 */
[----:B0-----:R-:W-:Y:S02]  /*5120*/  IADD3 R44, P3, R3, UR4, RZ ;  /* 0x00000004032c7c10 */ /* 0x001fe4000ff7e0ff */
[----:B------:R-:W-:-:S05]  /*5130*/  IADD3.X R3, R17, UR10, RZ, P2, !PT ;  /* 0x0000000a11037c10 */ /* 0x000fca00097fe4ff */
[----:B------:R0:W3:Y:S01]  /*5140*/  LDG.E.U8 R207, desc[UR14][R2.64] ;  /* 0x0000000e02cf7981 */ /* 0x0000e2000c1e1100 */
[----:B-1----:R-:W-:Y:S01]  /*5150*/  VIADD R42, R12, UR16 ;  /* 0x000000100c2a7c36 */ /* 0x002fe20008000000 */
[----:B------:R-:W-:Y:S01]  /*5160*/  IADD3.X R45, R18, UR10, RZ, P3, !PT ;  /* 0x0000000a122d7c10 */ /* 0x000fe20009ffe4ff */
[----:B0-----:R-:W-:Y:S01]  /*5170*/  VIADD R2, R11, UR16 ;  /* 0x000000100b027c36 */ /* 0x001fe20008000000 */
[----:B------:R-:W-:Y:S02]  /*5180*/  UIMAD UR16, UR13, 0x3, URZ ;  /* 0x000000030d1078a4 */ /* 0x000fe4000f8e023f */
[----:B------:R-:W-:Y:S01]  /*5190*/  IADD3 R42, P3, R42, UR4, RZ ;  /* 0x000000042a2a7c10 */ /* 0x000fe2000ff7e0ff */
[----:B------:R-:W3:Y:S01]  /*51a0*/  LDG.E.U8 R44, desc[UR14][R44.64] ;  /* 0x0000000e2c2c7981 */ /* 0x000ee2000c1e1100 */
[----:B------:R-:W-:-:S04]  /*51b0*/  IADD3 R2, P2, R2, UR4, RZ ;  /* 0x0000000402027c10 */ /* 0x000fc8000ff5e0ff */
[----:B------:R-:W-:Y:S02]  /*51c0*/  IADD3.X R3, R19, UR10, RZ, P2, !PT ;  /* 0x0000000a13037c10 */ /* 0x000fe400097fe4ff */
[----:B------:R-:W-:-:S03]  /*51d0*/  IADD3.X R43, R20, UR10, RZ, P3, !PT ;  /* 0x0000000a142b7c10 */ /* 0x000fc60009ffe4ff */
[----:B------:R0:W3:Y:S04]  /*51e0*/  LDG.E.U8 R45, desc[UR14][R2.64] ;  /* 0x0000000e022d7981 */ /* 0x0000e8000c1e1100 */
[----:B------:R1:W3:Y:S01]  /*51f0*/  LDG.E.U8 R211, desc[UR14][R42.64] ;  /* 0x0000000e2ad37981 */ /* 0x0002e2000c1e1100 */
[----:B0-----:R-:W-:Y:S02]  /*5200*/  VIADD R2, R11, UR16 ;  /* 0x000000100b027c36 */ /* 0x001fe40008000000 */
[----:B-1----:R-:W-:-:S03]  /*5210*/  VIADD R42, R12, UR16 ;  /* 0x000000100c2a7c36 */ /* 0x002fc60008000000 */
[----:B------:R-:W-:-:S04]  /*5220*/  IADD3 R2, P2, R2, UR4, RZ ;  /* 0x0000000402027c10 */ /* 0x000fc8000ff5e0ff */
[----:B------:R-:W-:Y:S02]  /*5230*/  IADD3.X R3, R21, UR10, RZ, P2, !PT ;  /* 0x0000000a15037c10 */ /* 0x000fe400097fe4ff */
[----:B------:R-:W-:-:S03]  /*5240*/  IADD3 R42, P2, R42, UR4, RZ ;  /* 0x000000042a2a7c10 */ /* 0x000fc6000ff5e0ff */
[----:B------:R0:W3:Y:S01]  /*5250*/  LDG.E.U8 R215, desc[UR14][R2.64] ;  /* 0x0000000e02d77981 */ /* 0x0000e2000c1e1100 */
[----:B------:R-:W-:-:S05]  /*5260*/  IADD3.X R43, R22, UR10, RZ, P2, !PT ;  /* 0x0000000a162b7c10 */ /* 0x000fca00097fe4ff */
[----:B------:R-:W3:Y:S01]  /*5270*/  LDG.E.U8 R42, desc[UR14][R42.64] ;  /* 0x0000000e2a2a7981 */ /* 0x000ee2000c1e1100 */
[----:B0-----:R-:W-:-:S03]  /*5280*/  IADD3 R2, P2, R229, UR4, RZ ;  /* 0x00000004e5027c10 */ /* 0x001fc6000ff5e0ff */
[----:B------:R-:W3:Y:S01]  /*5290*/  LDL R229, [R1+0x90] ;  /* 0x0000900001e57983 */ /* 0x000ee20000100800 */
[----:B------:R-:W-:-:S03]  /*52a0*/  IADD3.X R3, R227, UR10, RZ, P2, !PT ;  /* 0x0000000ae3037c10 */ /* 0x000fc600097fe4ff */
[----:B------:R-:W3:Y:S04]  /*52b0*/  LDL R227, [R1+0xa4] ;  /* 0x0000a40001e37983 */ /* 0x000ee80000100800 */
[----:B------:R4:W3:Y:S02]  /*52c0*/  LDG.E.U8 R43, desc[UR14][R2.64] ;  /* 0x0000000e022b7981 */ /* 0x0008e4000c1e1100 */
[----:B----4-:R-:W-:-:S04]  /*52d0*/  IADD3 R2, P2, R225, UR4, RZ ;  /* 0x00000004e1027c10 */ /* 0x010fc8000ff5e0ff */
[----:B-----5:R-:W-:-:S05]  /*52e0*/  IADD3.X R3, R217, UR10, RZ, P2, !PT ;  /* 0x0000000ad9037c10 */ /* 0x020fca00097fe4ff */
[----:B------:R0:W4:Y:S02]  /*52f0*/  LDG.E.U8 R217, desc[UR14][R2.64] ;  /* 0x0000000e02d97981 */ /* 0x000124000c1e1100 */
[----:B0-----:R-:W-:-:S04]  /*5300*/  IADD3 R2, P2, R223, UR4, RZ ;  /* 0x00000004df027c10 */ /* 0x001fc8000ff5e0ff */
[----:B--2---:R-:W-:-:S05]  /*5310*/  IADD3.X R3, R219, UR10, RZ, P2, !PT ;  /* 0x0000000adb037c10 */ /* 0x004fca00097fe4ff */
[----:B------:R0:W2:Y:S02]  /*5320*/  LDG.E.U8 R219, desc[UR14][R2.64] ;  /* 0x0000000e02db7981 */ /* 0x0000a4000c1e1100 */
[----:B0-----:R-:W-:-:S04]  /*5330*/  IADD3 R2, P2, R221, UR4, RZ ;  /* 0x00000004dd027c10 */ /* 0x001fc8000ff5e0ff */
[----:B---3--:R-:W-:-:S05]  /*5340*/  IADD3.X R3, R5, UR10, RZ, P2, !PT ;  /* 0x0000000a05037c10 */ /* 0x008fca00097fe4ff */
[----:B------:R0:W3:Y:S02]  /*5350*/  LDG.E.U8 R221, desc[UR14][R2.64] ;  /* 0x0000000e02dd7981 */ /* 0x0000e4000c1e1100 */
[----:B0-----:R-:W0:Y:S02]  /*5360*/  S2R R2, SR_TID.X ;  /* 0x0000000000027919 */ /* 0x001e240000002100 */
[C---:B0-----:R-:W-:Y:S01]  /*5370*/  IMAD.SHL.U32 R225, R2.reuse, 0x40, RZ ;  /* 0x0000004002e17824 */ /* 0x041fe200078e00ff */
[C---:B------:R-:W-:Y:S02]  /*5380*/  LOP3.LUT R3, R2.reuse, 0x7, RZ, 0xc0, !PT ;  /* 0x0000000702037812 */ /* 0x040fe400078ec0ff */
[----:B------:R-:W-:Y:S02]  /*5390*/  SHF.R.S32.HI R5, RZ, 0x1, R2 ;  /* 0x00000001ff057819 */ /* 0x000fe40000011402 */
[----:B------:R-:W-:Y:S02]  /*53a0*/  LOP3.LUT R223, R2, 0x60, RZ, 0xc0, !PT ;  /* 0x0000006002df7812 */ /* 0x000fe400078ec0ff */
[----:B------:R-:W-:-:S02]  /*53b0*/  LOP3.LUT R225, R225, 0x40, RZ, 0xc0, !PT ;  /* 0x00000040e1e17812 */ /* 0x000fc400078ec0ff */
[----:B------:R-:W-:Y:S01]  /*53c0*/  SGXT R5, R5, 0x1 ;  /* 0x000000010505781a */ /* 0x000fe20000000200 */
[----:B------:R-:W-:-:S03]  /*53d0*/  IMAD R223, R223, 0x8, R3 ;  /* 0x00000008dfdf7824 */ /* 0x000fc600078e0203 */
[----:B------:R-:W-:Y:S01]  /*53e0*/  LOP3.LUT R5, R225, 0x120, R5, 0xf8, !PT ;  /* 0x00000120e1057812 */ /* 0x000fe200078ef805 */
[----:B------:R-:W-:Y:S02]  /*53f0*/  IMAD.SHL.U32 R223, R223, 0x10, RZ ;  /* 0x00000010dfdf7824 */ /* 0x000fe400078e00ff */
[----:B------:R-:W-:-:S05]  /*5400*/  IMAD.SHL.U32 R225, R2, 0x2, RZ ;  /* 0x0000000202e17824 */ /* 0x000fca00078e00ff */
[----:B------:R-:W-:Y:S02]  /*5410*/  LOP3.LUT R223, R223, 0x30, R225, 0x78, !PT ;  /* 0x00000030dfdf7812 */ /* 0x000fe400078e78e1 */
[----:B------:R-:W-:-:S04]  /*5420*/  SHF.R.S32.HI R225, RZ, 0x3, R2 ;  /* 0x00000003ffe17819 */ /* 0x000fc80000011402 */
[----:B------:R-:W-:Y:S01]  /*5430*/  SGXT R225, R225, 0x1 ;  /* 0x00000001e1e1781a */ /* 0x000fe20000000200 */
[----:B------:R-:W-:-:S03]  /*5440*/  IMAD R3, R3, 0x200, R223 ;  /* 0x0000020003037824 */ /* 0x000fc600078e02df */
[----:B------:R-:W-:Y:S02]  /*5450*/  LOP3.LUT R223, R225, 0x90, RZ, 0xc0, !PT ;  /* 0x00000090e1df7812 */ /* 0x000fe400078ec0ff */
[C---:B------:R-:W-:Y:S02]  /*5460*/  LOP3.LUT R225, R2.reuse, 0x4, RZ, 0xc0, !PT ;  /* 0x0000000402e17812 */ /* 0x040fe400078ec0ff */
[----:B------:R-:W-:Y:S02]  /*5470*/  LOP3.LUT R223, R223, 0x10, R2, 0x78, !PT ;  /* 0x00000010dfdf7812 */ /* 0x000fe400078e7802 */
[----:B------:R-:W-:Y:S01]  /*5480*/  LOP3.LUT R2, R2, 0xff, RZ, 0xc0, !PT ;  /* 0x000000ff02027812 */ /* 0x000fe200078ec0ff */
[----:B------:R-:W-:Y:S06]  /*5490*/  BAR.SYNC.DEFER_BLOCKING 0x0 ;  /* 0x0000000000007b1d */ /* 0x000fec0000010000 */
[----:B------:R0:W-:Y:S04]  /*54a0*/  STS.U8 [R2+UR9+0x8000], R4 ;  /* 0x0080000402007988 */ /* 0x0001e80008000009 */
[----:B------:R1:W-:Y:S01]  /*54b0*/  STS.U8 [R2+UR9+0x8100], R7 ;  /* 0x0081000702007988 */ /* 0x0003e20008000009 */
[----:B0-----:R-:W-:-:S03]  /*54c0*/  LOP3.LUT R4, R2, 0x10, RZ, 0x3c, !PT ;  /* 0x0000001002047812 */ /* 0x001fc600078e3cff */
[----:B------:R-:W-:Y:S01]  /*54d0*/  STS.U8 [R2+UR9+0x9000], R29 ;  /* 0x0090001d02007988 */ /* 0x000fe20008000009 */
[----:B-1----:R-:W-:-:S03]  /*54e0*/  LOP3.LUT R7, R2, 0x20, RZ, 0x3c, !PT ;  /* 0x0000002002077812 */ /* 0x002fc600078e3cff */
[----:B------:R-:W-:Y:S04]  /*54f0*/  STS.U8 [R2+UR9+0x9100], R30 ;  /* 0x0091001e02007988 */ /* 0x000fe80008000009 */
[----:B------:R-:W-:Y:S04]  /*5500*/  STS.U8 [R2+UR9+0xa000], R97 ;  /* 0x00a0006102007988 */ /* 0x000fe80008000009 */
[----:B------:R-:W-:Y:S04]  /*5510*/  STS.U8 [R2+UR9+0xa100], R98 ;  /* 0x00a1006202007988 */ /* 0x000fe80008000009 */
[----:B------:R-:W-:Y:S04]  /*5520*/  STS.U8 [R2+UR9+0xb000], R139 ;  /* 0x00b0008b02007988 */ /* 0x000fe80008000009 */
[----:B------:R-:W-:Y:S04]  /*5530*/  STS.U8 [R2+UR9+0xb100], R140 ;  /* 0x00b1008c02007988 */ /* 0x000fe80008000009 */
[----:B------:R0:W-:Y:S04]  /*5540*/  STS.U8 [R4+UR9+0x8200], R207 ;  /* 0x008200cf04007988 */ /* 0x0001e80008000009 */
[----:B------:R-:W-:Y:S04]  /*5550*/  STS.U8 [R4+UR9+0x8300], R44 ;  /* 0x0083002c04007988 */ /* 0x000fe80008000009 */
[----:B------:R-:W-:Y:S04]  /*5560*/  STS.U8 [R4+UR9+0x9200], R46 ;  /* 0x0092002e04007988 */ /* 0x000fe80008000009 */
[----:B------:R-:W-:Y:S04]  /*5570*/  STS.U8 [R4+UR9+0x9300], R41 ;  /* 0x0093002904007988 */ /* 0x000fe80008000009 */
[----:B------:R-:W-:Y:S04]  /*5580*/  STS.U8 [R4+UR9+0xa200], R99 ;  /* 0x00a2006304007988 */ /* 0x000fe80008000009 */
[----:B------:R-:W-:Y:S04]  /*5590*/  STS.U8 [R4+UR9+0xa300], R124 ;  /* 0x00a3007c04007988 */ /* 0x000fe80008000009 */
[----:B------:R-:W-:Y:S04]  /*55a0*/  STS.U8 [R4+UR9+0xb200], R141 ;  /* 0x00b2008d04007988 */ /* 0x000fe80008000009 */
[----:B------:R1:W-:Y:S04]  /*55b0*/  STS.U8 [R4+UR9+0xb300], R142 ;  /* 0x00b3008e04007988 */ /* 0x0003e80008000009 */
[----:B------:R-:W-:Y:S01]  /*55c0*/  STS.U8 [R7+UR9+0x8400], R45 ;  /* 0x0084002d07007988 */ /* 0x000fe20008000009 */
[----:B------:R-:W-:Y:S01]  /*55d0*/  IMAD R5, R225, 0x80, R5 ;  /* 0x00000080e1057824 */ /* 0x000fe200078e0205 */
[----:B------:R-:W-:-:S02]  /*55e0*/  USHF.R.S32.HI UR10, URZ, 0x1f, UR5 ;  /* 0x0000001f3f0a7899 */ /* 0x000fc40008011405 */
[----:B0-----:R-:W5:Y:S01]  /*55f0*/  LDL R207, [R1+0x18c] ;  /* 0x00018c0001cf7983 */ /* 0x001f620000100800 */
[----:B-1----:R-:W-:-:S03]  /*5600*/  LOP3.LUT R4, R2, 0x30, RZ, 0x3c, !PT ;  /* 0x0000003002047812 */ /* 0x002fc600078e3cff */
[----:B------:R-:W-:Y:S04]  /*5610*/  STS.U8 [R7+UR9+0x8500], R211 ;  /* 0x008500d307007988 */ /* 0x000fe80008000009 */
[----:B------:R-:W-:Y:S04]  /*5620*/  STS.U8 [R7+UR9+0x9400], R40 ;  /* 0x0094002807007988 */ /* 0x000fe80008000009 */
[----:B------:R-:W-:Y:S04]  /*5630*/  STS.U8 [R7+UR9+0x9500], R39 ;  /* 0x0095002707007988 */ /* 0x000fe80008000009 */
[----:B------:R-:W-:Y:S04]  /*5640*/  STS.U8 [R7+UR9+0xa400], R125 ;  /* 0x00a4007d07007988 */ /* 0x000fe80008000009 */
[----:B------:R-:W-:Y:S04]  /*5650*/  STS.U8 [R7+UR9+0xa500], R126 ;  /* 0x00a5007e07007988 */ /* 0x000fe80008000009 */
[----:B------:R-:W-:Y:S04]  /*5660*/  STS.U8 [R7+UR9+0xb400], R143 ;  /* 0x00b4008f07007988 */ /* 0x000fe80008000009 */
[----:B------:R0:W-:Y:S04]  /*5670*/  STS.U8 [R7+UR9+0xb500], R144 ;  /* 0x00b5009007007988 */ /* 0x0001e80008000009 */
[----:B------:R-:W-:Y:S04]  /*5680*/  STS.U8 [R4+UR9+0x8600], R215 ;  /* 0x008600d704007988 */ /* 0x000fe80008000009 */
[----:B------:R-:W-:Y:S01]  /*5690*/  STS.U8 [R4+UR9+0x8700], R42 ;  /* 0x0087002a04007988 */ /* 0x000fe20008000009 */
[----:B0-----:R-:W-:-:S03]  /*56a0*/  LOP3.LUT R7, R2, 0x40, RZ, 0x3c, !PT ;  /* 0x0000004002077812 */ /* 0x001fc600078e3cff */
[----:B------:R-:W-:Y:S04]  /*56b0*/  STS.U8 [R4+UR9+0x9600], R47 ;  /* 0x0096002f04007988 */ /* 0x000fe80008000009 */
[----:B------:R-:W-:Y:S04]  /*56c0*/  STS.U8 [R4+UR9+0x9700], R88 ;  /* 0x0097005804007988 */ /* 0x000fe80008000009 */
[----:B------:R-:W-:Y:S04]  /*56d0*/  STS.U8 [R4+UR9+0xa600], R127 ;  /* 0x00a6007f04007988 */ /* 0x000fe80008000009 */
[----:B------:R-:W-:Y:S04]  /*56e0*/  STS.U8 [R4+UR9+0xa700], R128 ;  /* 0x00a7008004007988 */ /* 0x000fe80008000009 */
[----:B------:R-:W-:Y:S04]  /*56f0*/  STS.U8 [R4+UR9+0xb600], R145 ;  /* 0x00b6009104007988 */ /* 0x000fe80008000009 */
[----:B------:R0:W-:Y:S04]  /*5700*/  STS.U8 [R4+UR9+0xb700], R146 ;  /* 0x00b7009204007988 */ /* 0x0001e80008000009 */
[----:B------:R-:W-:Y:S01]  /*5710*/  STS.U8 [R7+UR9+0x8800], R38 ;  /* 0x0088002607007988 */ /* 0x000fe20008000009 */
[----:B------:R-:W-:-:S03]  /*5720*/  IMAD.IADD R5, R5, 0x1, R223 ;  /* 0x0000000105057824 */ /* 0x000fc600078e02df */
[----:B------:R-:W5:Y:S01]  /*5730*/  LDL R211, [R1+0x17c] ;  /* 0x00017c0001d37983 */ /* 0x000f620000100800 */
[----:B0-----:R-:W-:-:S03]  /*5740*/  LOP3.LUT R4, R2, 0x50, RZ, 0x3c, !PT ;  /* 0x0000005002047812 */ /* 0x001fc600078e3cff */
[----:B------:R-:W-:Y:S04]  /*5750*/  STS.U8 [R7+UR9+0x8900], R37 ;  /* 0x0089002507007988 */ /* 0x000fe80008000009 */
[----:B------:R-:W-:Y:S04]  /*5760*/  STS.U8 [R7+UR9+0x9800], R89 ;  /* 0x0098005907007988 */ /* 0x000fe80008000009 */
[----:B------:R-:W-:Y:S04]  /*5770*/  STS.U8 [R7+UR9+0x9900], R90 ;  /* 0x0099005a07007988 */ /* 0x000fe80008000009 */
[----:B------:R-:W-:Y:S04]  /*5780*/  STS.U8 [R7+UR9+0xa800], R129 ;  /* 0x00a8008107007988 */ /* 0x000fe80008000009 */
[----:B------:R-:W-:Y:S04]  /*5790*/  STS.U8 [R7+UR9+0xa900], R130 ;  /* 0x00a9008207007988 */ /* 0x000fe80008000009 */
[----:B------:R-:W-:Y:S04]  /*57a0*/  STS.U8 [R7+UR9+0xb800], R147 ;  /* 0x00b8009307007988 */ /* 0x000fe80008000009 */
[----:B------:R0:W-:Y:S04]  /*57b0*/  STS.U8 [R7+UR9+0xb900], R148 ;  /* 0x00b9009407007988 */ /* 0x0001e80008000009 */
[----:B------:R1:W-:Y:S04]  /*57c0*/  STS.U8 [R4+UR9+0x8a00], R36 ;  /* 0x008a002404007988 */ /* 0x0003e80008000009 */
[----:B------:R-:W5:Y:S01]  /*57d0*/  LDL R215, [R1+0x1ac] ;  /* 0x0001ac0001d77983 */ /* 0x000f620000100800 */
[----:B0-----:R-:W-:-:S03]  /*57e0*/  LOP3.LUT R7, R2, 0x60, RZ, 0x3c, !PT ;  /* 0x0000006002077812 */ /* 0x001fc600078e3cff */
[----:B------:R-:W5:Y:S01]  /*57f0*/  LDL R148, [R1+0x198] ;  /* 0x0001980001947983 */ /* 0x000f620000100800 */
        /* <DEDUP_REMOVED lines=14> */
[----:B------:R-:W-:Y:S04]  /*58e0*/  STS.U8 [R7+UR9+0xbc00], R43 ;  /* 0x00bc002b07007988 */ /* 0x000fe80008000009 */
[----:B----4-:R1:W-:Y:S04]  /*58f0*/  STS.U8 [R7+UR9+0xbd00], R217 ;  /* 0x00bd00d907007988 */ /* 0x0103e80008000009 */
[----:B------:R-:W-:Y:S04]  /*5900*/  STS.U8 [R36+UR9+0x8e00], R32 ;  /* 0x008e002024007988 */ /* 0x000fe80008000009 */
[----:B------:R-:W-:Y:S04]  /*5910*/  STS.U8 [R36+UR9+0x8f00], R31 ;  /* 0x008f001f24007988 */ /* 0x000fe80008000009 */
[----:B------:R-:W-:Y:S04]  /*5920*/  STS.U8 [R36+UR9+0x9e00], R95 ;  /* 0x009e005f24007988 */ /* 0x000fe80008000009 */
[----:B------:R-:W-:Y:S04]  /*5930*/  STS.U8 [R36+UR9+0x9f00], R96 ;  /* 0x009f006024007988 */ /* 0x000fe80008000009 */
[----:B------:R-:W-:Y:S04]  /*5940*/  STS.U8 [R36+UR9+0xae00], R137 ;  /* 0x00ae008924007988 */ /* 0x000fe80008000009 */
[----:B------:R-:W-:Y:S04]  /*5950*/  STS.U8 [R36+UR9+0xaf00], R138 ;  /* 0x00af008a24007988 */ /* 0x000fe80008000009 */
[----:B--2---:R-:W-:Y:S04]  /*5960*/  STS.U8 [R36+UR9+0xbe00], R219 ;  /* 0x00be00db24007988 */ /* 0x004fe80008000009 */
[----:B---3--:R-:W-:Y:S01]  /*5970*/  STS.U8 [R36+UR9+0xbf00], R221 ;  /* 0x00bf00dd24007988 */ /* 0x008fe20008000009 */
[----:B------:R-:W-:Y:S01]  /*5980*/  BAR.SYNC.DEFER_BLOCKING 0x0 ;  /* 0x0000000000007b1d */ /* 0x000fe20000010000 */
[----:B0-----:R-:W-:-:S02]  /*5990*/  LOP3.LUT R4, R5, 0x20, RZ, 0x3c, !PT ;  /* 0x0000002005047812 */ /* 0x001fc400078e3cff */
[----:B-1----:R-:W-:-:S03]  /*59a0*/  LOP3.LUT R7, R3, 0x40, RZ, 0x3c, !PT ;  /* 0x0000004003077812 */ /* 0x002fc600078e3cff */
[----:B------:R-:W2:Y:S04]  /*59b0*/  LDL R134, [R1+0x10c] ;  /* 0x00010c0001867983 */ /* 0x000ea80000100800 */
[----:B------:R-:W3:Y:S04]  /*59c0*/  LDL R135, [R1+0x114] ;  /* 0x0001140001877983 */ /* 0x000ee80000100800 */
[----:B------:R-:W4:Y:S04]  /*59d0*/  LDL R149, [R1+0x174] ;  /* 0x0001740001957983 */ /* 0x000f280000100800 */
[----:B------:R-:W5:Y:S04]  /*59e0*/  LDL R151, [R1+0x184] ;  /* 0x0001840001977983 */ /* 0x000f680000100800 */
[----:B------:R-:W0:Y:S04]  /*59f0*/  LDSM.16.M88.4 R32, [R3+UR9+0x8000] ;  /* 0x008000090320783b */ /* 0x000e280008000200 */
[----:B------:R-:W1:Y:S04]  /*5a00*/  LDSM.16.MT88.4 R128, [R5+UR9] ;  /* 0x000000090580783b */ /* 0x000e680008004200 */
[----:B------:R-:W1:Y:S04]  /*5a10*/  LDSM.16.MT88.4 R92, [R5+UR9+0x400] ;  /* 0x00040009055c783b */ /* 0x000e680008004200 */
[----:B------:R-:W1:Y:S04]  /*5a20*/  LDSM.16.MT88.4 R96, [R4+UR9] ;  /* 0x000000090460783b */ /* 0x000e680008004200 */
[----:B------:R-:W1:Y:S04]  /*5a30*/  LDSM.16.MT88.4 R124, [R4+UR9+0x400] ;  /* 0x00040009047c783b */ /* 0x000e680008004200 */
[----:B------:R-:W-:Y:S04]  /*5a40*/  LDSM.16.MT88.4 R40, [R5+UR9+0x800] ;  /* 0x000800090528783b */ /* 0x000fe80008004200 */
[----:B------:R-:W-:Y:S04]  /*5a50*/  LDSM.16.MT88.4 R44, [R5+UR9+0xc00] ;  /* 0x000c0009052c783b */ /* 0x000fe80008004200 */
[----:B------:R-:W1:Y:S04]  /*5a60*/  LDSM.16.MT88.4 R88, [R4+UR9+0x800] ;  /* 0x000800090458783b */ /* 0x000e680008004200 */
[----:B------:R-:W1:Y:S04]  /*5a70*/  LDSM.16.MT88.4 R36, [R4+UR9+0xc00] ;  /* 0x000c00090424783b */ /* 0x000e680008004200 */
[----:B------:R-:W5:Y:S01]  /*5a80*/  LDL R223, [R1+0x1a4] ;  /* 0x0001a40001df7983 */ /* 0x000f620000100800 */
[----:B0-----:R-:W-:-:S03]  /*5a90*/  F2FP.F16.E4M3.UNPACK_B R30, R32 ;  /* 0x00000020ff1e723e */ /* 0x001fc600020006ff */
[----:B------:R-:W5:Y:S01]  /*5aa0*/  LDL R217, [R1+0x1b4] ;  /* 0x0001b40001d97983 */ /* 0x000f620000100800 */
[----:B------:R-:W-:Y:S01]  /*5ab0*/  F2FP.F16.E4M3.UNPACK_B R31, R33 ;  /* 0x00000021ff1f723e */ /* 0x000fe200020006ff */
[----:B-1----:R-:W-:Y:S02]  /*5ac0*/  IMAD.MOV.U32 R136, RZ, RZ, R128 ;  /* 0x000000ffff887224 */ /* 0x002fe400078e0080 */
[----:B------:R-:W5:Y:S01]  /*5ad0*/  LDL R219, [R1+0x1bc] ;  /* 0x0001bc0001db7983 */ /* 0x000f620000100800 */
[----:B------:R-:W-:Y:S02]  /*5ae0*/  IMAD.MOV.U32 R137, RZ, RZ, R130 ;  /* 0x000000ffff897224 */ /* 0x000fe400078e0082 */
[----:B------:R-:W-:Y:S01]  /*5af0*/  IMAD.MOV.U32 R138, RZ, RZ, R92 ;  /* 0x000000ffff8a7224 */ /* 0x000fe200078e005c */
[----:B------:R-:W5:Y:S01]  /*5b00*/  LDL R221, [R1+0x1b8] ;  /* 0x0001b80001dd7983 */ /* 0x000f620000100800 */
[----:B------:R-:W-:Y:S02]  /*5b10*/  IMAD.MOV.U32 R139, RZ, RZ, R94 ;  /* 0x000000ffff8b7224 */ /* 0x000fe400078e005e */
[----:B------:R-:W-:Y:S01]  /*5b20*/  IMAD.MOV.U32 R140, RZ, RZ, R96 ;  /* 0x000000ffff8c7224 */ /* 0x000fe200078e0060 */
[----:B------:R-:W5:Y:S01]  /*5b30*/  LDL R225, [R1+0x1d0] ;  /* 0x0001d00001e17983 */ /* 0x000f620000100800 */
[----:B------:R-:W-:-:S02]  /*5b40*/  IMAD.MOV.U32 R141, RZ, RZ, R98 ;  /* 0x000000ffff8d7224 */ /* 0x000fc400078e0062 */
[----:B------:R-:W-:Y:S02]  /*5b50*/  IMAD.MOV.U32 R142, RZ, RZ, R124 ;  /* 0x000000ffff8e7224 */ /* 0x000fe400078e007c */
[----:B------:R-:W-:Y:S01]  /*5b60*/  IMAD.MOV.U32 R143, RZ, RZ, R126 ;  /* 0x000000ffff8f7224 */ /* 0x000fe200078e007e */
[-C--:B------:R-:W-:Y:S06]  /*5b70*/  HMMA.16816.F32 R136, R136, R30.reuse, RZ ;  /* 0x0000001e8888723c */ /* 0x080fec00000018ff */
[----:B------:R-:W-:Y:S01]  /*5b80*/  HMMA.16816.F32 R140, R140, R30, RZ ;  /* 0x0000001e8c8c723c */ /* 0x000fe200000018ff */
[----:B------:R-:W-:Y:S01]  /*5b90*/  IMAD.MOV.U32 R128, RZ, RZ, R129 ;  /* 0x000000ffff807224 */ /* 0x000fe200078e0081 */
[----:B------:R-:W-:Y:S01]  /*5ba0*/  F2FP.F16.E4M3.UNPACK_B R32, R32.H1 ;  /* 0x00000020ff20723e */ /* 0x000fe200030006ff */
[----:B------:R-:W-:Y:S01]  /*5bb0*/  IMAD.MOV.U32 R129, RZ, RZ, R131 ;  /* 0x000000ffff817224 */ /* 0x000fe200078e0083 */
[----:B------:R-:W-:Y:S01]  /*5bc0*/  F2FP.F16.E4M3.UNPACK_B R33, R33.H1 ;  /* 0x00000021ff21723e */ /* 0x000fe200030006ff */
[----:B------:R-:W-:-:S02]  /*5bd0*/  IMAD.MOV.U32 R130, RZ, RZ, R93 ;  /* 0x000000ffff827224 */ /* 0x000fc400078e005d */
[----:B------:R-:W-:Y:S02]  /*5be0*/  IMAD.MOV.U32 R131, RZ, RZ, R95 ;  /* 0x000000ffff837224 */ /* 0x000fe400078e005f */
[----:B------:R-:W-:Y:S02]  /*5bf0*/  IMAD.MOV.U32 R92, RZ, RZ, R97 ;  /* 0x000000ffff5c7224 */ /* 0x000fe400078e0061 */
[----:B------:R-:W-:Y:S02]  /*5c00*/  IMAD.MOV.U32 R93, RZ, RZ, R99 ;  /* 0x000000ffff5d7224 */ /* 0x000fe400078e0063 */
[----:B------:R-:W-:Y:S01]  /*5c10*/  IMAD.MOV.U32 R94, RZ, RZ, R125 ;  /* 0x000000ffff5e7224 */ /* 0x000fe200078e007d */
[----:B------:R-:W-:Y:S01]  /*5c20*/  F2FP.F16.E4M3.UNPACK_B R30, R34 ;  /* 0x00000022ff1e723e */ /* 0x000fe200020006ff */
[----:B------:R-:W-:Y:S01]  /*5c30*/  IMAD.MOV.U32 R95, RZ, RZ, R127 ;  /* 0x000000ffff5f7224 */ /* 0x000fe200078e007f */
[----:B------:R-:W-:Y:S01]  /*5c40*/  F2FP.F16.E4M3.UNPACK_B R31, R35 ;  /* 0x00000023ff1f723e */ /* 0x000fe200020006ff */
[----:B------:R-:W-:Y:S01]  /*5c50*/  IMAD.MOV.U32 R144, RZ, RZ, R88 ;  /* 0x000000ffff907224 */ /* 0x000fe200078e0058 */
[-C--:B------:R-:W-:Y:S01]  /*5c60*/  HMMA.16816.F32 R136, R128, R32.reuse, R136 ;  /* 0x000000208088723c */ /* 0x080fe20000001888 */
[----:B------:R-:W-:Y:S01]  /*5c70*/  IMAD.MOV.U32 R145, RZ, RZ, R90 ;  /* 0x000000ffff917224 */ /* 0x000fe200078e005a */
[----:B------:R-:W-:Y:S04]  /*5c80*/  LDSM.16.M88.4 R128, [R7+UR9+0x8000] ;  /* 0x008000090780783b */ /* 0x000fe80008000200 */
[----:B------:R-:W-:Y:S01]  /*5c90*/  HMMA.16816.F32 R140, R92, R32, R140 ;  /* 0x000000205c8c723c */ /* 0x000fe2000000188c */
[----:B------:R-:W-:Y:S01]  /*5ca0*/  IMAD.MOV.U32 R146, RZ, RZ, R36 ;  /* 0x000000ffff927224 */ /* 0x000fe200078e0024 */
[----:B------:R-:W0:Y:S01]  /*5cb0*/  LDSM.16.MT88.4 R96, [R5+UR9+0x1000] ;  /* 0x001000090560783b */ /* 0x000e220008004200 */
[----:B------:R-:W-:-:S03]  /*5cc0*/  IMAD.MOV.U32 R147, RZ, RZ, R38 ;  /* 0x000000ffff937224 */ /* 0x000fc600078e0026 */
[----:B------:R-:W1:Y:S01]  /*5cd0*/  LDSM.16.MT88.4 R124, [R5+UR9+0x1400] ;  /* 0x00140009057c783b */ /* 0x000e620008004200 */
[----:B------:R-:W-:Y:S02]  /*5ce0*/  IMAD.MOV.U32 R92, RZ, RZ, R40 ;  /* 0x000000ffff5c7224 */ /* 0x000fe400078e0028 */
[----:B------:R-:W-:Y:S02]  /*5cf0*/  IMAD.MOV.U32 R93, RZ, RZ, R42 ;  /* 0x000000ffff5d7224 */ /* 0x000fe400078e002a */
[----:B------:R-:W-:Y:S02]  /*5d00*/  IMAD.MOV.U32 R94, RZ, RZ, R44 ;  /* 0x000000ffff5e7224 */ /* 0x000fe400078e002c */
[----:B------:R-:W-:-:S07]  /*5d10*/  IMAD.MOV.U32 R95, RZ, RZ, R46 ;  /* 0x000000ffff5f7224 */ /* 0x000fce00078e002e */
[-C--:B------:R-:W-:Y:S01]  /*5d20*/  HMMA.16816.F32 R136, R92, R30.reuse, R136 ;  /* 0x0000001e5c88723c */ /* 0x080fe20000001888 */
[----:B------:R-:W1:Y:S05]  /*5d30*/  LDSM.16.MT88.4 R92, [R4+UR9+0x1000] ;  /* 0x00100009045c783b */ /* 0x000e6a0008004200 */
[----:B------:R-:W-:Y:S01]  /*5d40*/  HMMA.16816.F32 R144, R144, R30, R140 ;  /* 0x0000001e9090723c */ /* 0x000fe2000000188c */
[----:B------:R-:W1:Y:S01]  /*5d50*/  LDSM.16.MT88.4 R140, [R4+UR9+0x1400] ;  /* 0x00140009048c783b */ /* 0x000e620008004200 */
[----:B------:R-:W-:Y:S02]  /*5d60*/  IMAD.MOV.U32 R32, RZ, RZ, R41 ;  /* 0x000000ffff207224 */ /* 0x000fe400078e0029 */
[----:B------:R-:W-:-:S03]  /*5d70*/  IMAD.MOV.U32 R33, RZ, RZ, R43 ;  /* 0x000000ffff217224 */ /* 0x000fc600078e002b */
[----:B------:R-:W-:Y:S01]  /*5d80*/  F2FP.F16.E4M3.UNPACK_B R30, R34.H1 ;  /* 0x00000022ff1e723e */ /* 0x000fe200030006ff */
[----:B------:R-:W-:Y:S01]  /*5d90*/  IMAD.MOV.U32 R34, RZ, RZ, R45 ;  /* 0x000000ffff227224 */ /* 0x000fe200078e002d */
[----:B------:R-:W-:Y:S01]  /*5da0*/  F2FP.F16.E4M3.UNPACK_B R31, R35.H1 ;  /* 0x00000023ff1f723e */ /* 0x000fe200030006ff */
[----:B------:R-:W-:Y:S02]  /*5db0*/  IMAD.MOV.U32 R35, RZ, RZ, R47 ;  /* 0x000000ffff237224 */ /* 0x000fe400078e002f */
[----:B------:R-:W-:Y:S02]  /*5dc0*/  IMAD.MOV.U32 R40, RZ, RZ, R89 ;  /* 0x000000ffff287224 */ /* 0x000fe400078e0059 */
[----:B------:R-:W-:Y:S02]  /*5dd0*/  IMAD.MOV.U32 R41, RZ, RZ, R91 ;  /* 0x000000ffff297224 */ /* 0x000fe400078e005b */
[----:B------:R-:W-:Y:S02]  /*5de0*/  IMAD.MOV.U32 R42, RZ, RZ, R37 ;  /* 0x000000ffff2a7224 */ /* 0x000fe400078e0025 */
[----:B------:R-:W-:Y:S01]  /*5df0*/  IMAD.MOV.U32 R43, RZ, RZ, R39 ;  /* 0x000000ffff2b7224 */ /* 0x000fe200078e0027 */
[-C--:B------:R-:W-:Y:S01]  /*5e00*/  HMMA.16816.F32 R32, R32, R30.reuse, R136 ;  /* 0x0000001e2020723c */ /* 0x080fe20000001888 */
[----:B0-----:R-:W-:Y:S01]  /*5e10*/  IMAD.MOV.U32 R88, RZ, RZ, R96 ;  /* 0x000000ffff587224 */ /* 0x001fe200078e0060 */
[----:B------:R-:W-:Y:S04]  /*5e20*/  LDSM.16.MT88.4 R36, [R5+UR9+0x1800] ;  /* 0x001800090524783b */ /* 0x000fe80008004200 */
[----:B------:R-:W-:Y:S01]  /*5e30*/  HMMA.16816.F32 R136, R40, R30, R144 ;  /* 0x0000001e2888723c */ /* 0x000fe20000001890 */
[----:B------:R-:W-:Y:S01]  /*5e40*/  IMAD.MOV.U32 R89, RZ, RZ, R98 ;  /* 0x000000ffff597224 */ /* 0x000fe200078e0062 */
[----:B------:R-:W0:Y:S01]  /*5e50*/  LDSM.16.MT88.4 R40, [R4+UR9+0x1800] ;  /* 0x001800090428783b */ /* 0x000e220008004200 */
[----:B-1----:R-:W-:-:S02]  /*5e60*/  IMAD.MOV.U32 R90, RZ, RZ, R124 ;  /* 0x000000ffff5a7224 */ /* 0x002fc400078e007c */
[----:B------:R-:W-:Y:S02]  /*5e70*/  IMAD.MOV.U32 R91, RZ, RZ, R126 ;  /* 0x000000ffff5b7224 */ /* 0x000fe400078e007e */
[----:B------:R-:W-:Y:S02]  /*5e80*/  F2FP.F16.E4M3.UNPACK_B R30, R128 ;  /* 0x00000080ff1e723e */ /* 0x000fe400020006ff */
[----:B------:R-:W-:Y:S01]  /*5e90*/  F2FP.F16.E4M3.UNPACK_B R31, R129 ;  /* 0x00000081ff1f723e */ /* 0x000fe200020006ff */
[----:B------:R-:W-:Y:S02]  /*5ea0*/  IMAD.MOV.U32 R44, RZ, RZ, R92 ;  /* 0x000000ffff2c7224 */ /* 0x000fe400078e005c */
[----:B------:R-:W-:Y:S02]  /*5eb0*/  IMAD.MOV.U32 R45, RZ, RZ, R94 ;  /* 0x000000ffff2d7224 */ /* 0x000fe400078e005e */
[----:B------:R-:W-:Y:S02]  /*5ec0*/  IMAD.MOV.U32 R46, RZ, RZ, R140 ;  /* 0x000000ffff2e7224 */ /* 0x000fe400078e008c */
[----:B------:R-:W-:-:S02]  /*5ed0*/  IMAD.MOV.U32 R47, RZ, RZ, R142 ;  /* 0x000000ffff2f7224 */ /* 0x000fc400078e008e */
[-C--:B------:R-:W-:Y:S01]  /*5ee0*/  HMMA.16816.F32 R88, R88, R30.reuse, R32 ;  /* 0x0000001e5858723c */ /* 0x080fe20000001820 */
[----:B------:R-:W1:Y:S05]  /*5ef0*/  LDSM.16.MT88.4 R32, [R5+UR9+0x1c00] ;  /* 0x001c00090520783b */ /* 0x000e6a0008004200 */
[----:B------:R-:W-:Y:S01]  /*5f00*/  HMMA.16816.F32 R136, R44, R30, R136 ;  /* 0x0000001e2c88723c */ /* 0x000fe20000001888 */
[----:B------:R-:W1:Y:S01]  /*5f10*/  LDSM.16.MT88.4 R44, [R4+UR9+0x1c00] ;  /* 0x001c0009042c783b */ /* 0x000e620008004200 */
        /* <DEDUP_REMOVED lines=12> */
[-C--:B------:R-:W-:Y:S01]  /*5fe0*/  HMMA.16816.F32 R88, R96, R128.reuse, R88 ;  /* 0x000000806058723c */ /* 0x080fe20000001858 */
[----:B0-----:R-:W-:Y:S01]  /*5ff0*/  IMAD.MOV.U32 R144, RZ, RZ, R40 ;  /* 0x000000ffff907224 */ /* 0x001fe200078e0028 */
[----:B------:R-:W-:Y:S04]  /*6000*/  LDSM.16.M88.4 R124, [R3+UR9+0x8080] ;  /* 0x00808009037c783b */ /* 0x000fe80008000200 */
[----:B------:R-:W-:Y:S01]  /*6010*/  HMMA.16816.F32 R140, R92, R128, R136 ;  /* 0x000000805c8c723c */ /* 0x000fe20000001888 */
[----:B------:R-:W-:Y:S01]  /*6020*/  IMAD.MOV.U32 R145, RZ, RZ, R42 ;  /* 0x000000ffff917224 */ /* 0x000fe200078e002a */
[----:B------:R-:W-:Y:S04]  /*6030*/  LDSM.16.MT88.4 R92, [R5+UR9+0x2000] ;  /* 0x00200009055c783b */ /* 0x000fe80008004200 */
[----:B------:R-:W0:Y:S01]  /*6040*/  LDSM.16.MT88.4 R96, [R4+UR9+0x2000] ;  /* 0x002000090460783b */ /* 0x000e220008004200 */
[----:B------:R-:W-:-:S02]  /*6050*/  IMAD.MOV.U32 R136, RZ, RZ, R36 ;  /* 0x000000ffff887224 */ /* 0x000fc400078e0024 */
[----:B------:R-:W-:Y:S02]  /*6060*/  IMAD.MOV.U32 R137, RZ, RZ, R38 ;  /* 0x000000ffff897224 */ /* 0x000fe400078e0026 */
[----:B-1----:R-:W-:Y:S02]  /*6070*/  IMAD.MOV.U32 R138, RZ, RZ, R32 ;  /* 0x000000ffff8a7224 */ /* 0x002fe400078e0020 */
[----:B------:R-:W-:Y:S02]  /*6080*/  IMAD.MOV.U32 R139, RZ, RZ, R34 ;  /* 0x000000ffff8b7224 */ /* 0x000fe400078e0022 */
[----:B------:R-:W-:Y:S02]  /*6090*/  IMAD.MOV.U32 R146, RZ, RZ, R44 ;  /* 0x000000ffff927224 */ /* 0x000fe400078e002c */
[----:B------:R-:W-:-:S03]  /*60a0*/  IMAD.MOV.U32 R147, RZ, RZ, R46 ;  /* 0x000000ffff937224 */ /* 0x000fc600078e002e */
[-C--:B------:R-:W-:Y:S01]  /*60b0*/  HMMA.16816.F32 R136, R136, R30.reuse, R88 ;  /* 0x0000001e8888723c */ /* 0x080fe20000001858 */
[----:B------:R-:W1:Y:S05]  /*60c0*/  LDSM.16.MT88.4 R88, [R5+UR9+0x2400] ;  /* 0x002400090558783b */ /* 0x000e6a0008004200 */
[----:B------:R-:W-:Y:S01]  /*60d0*/  HMMA.16816.F32 R144, R144, R30, R140 ;  /* 0x0000001e9090723c */ /* 0x000fe2000000188c */
[----:B------:R-:W1:Y:S01]  /*60e0*/  LDSM.16.MT88.4 R140, [R4+UR9+0x2400] ;  /* 0x00240009048c783b */ /* 0x000e620008004200 */
[----:B------:R-:W-:Y:S02]  /*60f0*/  IMAD.MOV.U32 R36, RZ, RZ, R37 ;  /* 0x000000ffff247224 */ /* 0x000fe400078e0025 */
[----:B------:R-:W-:-:S02]  /*6100*/  IMAD.MOV.U32 R37, RZ, RZ, R39 ;  /* 0x000000ffff257224 */ /* 0x000fc400078e0027 */
[----:B------:R-:W-:Y:S01]  /*6110*/  IMAD.MOV.U32 R38, RZ, RZ, R33 ;  /* 0x000000ffff267224 */ /* 0x000fe200078e0021 */
[----:B------:R-:W-:Y:S01]  /*6120*/  F2FP.F16.E4M3.UNPACK_B R30, R130.H1 ;  /* 0x00000082ff1e723e */ /* 0x000fe200030006ff */
[----:B------:R-:W-:Y:S01]  /*6130*/  IMAD.MOV.U32 R39, RZ, RZ, R35 ;  /* 0x000000ffff277224 */ /* 0x000fe200078e0023 */
[----:B------:R-:W-:Y:S01]  /*6140*/  F2FP.F16.E4M3.UNPACK_B R31, R131.H1 ;  /* 0x00000083ff1f723e */ /* 0x000fe200030006ff */
[----:B------:R-:W-:Y:S02]  /*6150*/  IMAD.MOV.U32 R32, RZ, RZ, R41 ;  /* 0x000000ffff207224 */ /* 0x000fe400078e0029 */
[----:B------:R-:W-:Y:S02]  /*6160*/  IMAD.MOV.U32 R33, RZ, RZ, R43 ;  /* 0x000000ffff217224 */ /* 0x000fe400078e002b */
[----:B------:R-:W-:Y:S02]  /*6170*/  IMAD.MOV.U32 R34, RZ, RZ, R45 ;  /* 0x000000ffff227224 */ /* 0x000fe400078e002d */
[----:B------:R-:W-:-:S02]  /*6180*/  IMAD.MOV.U32 R35, RZ, RZ, R47 ;  /* 0x000000ffff237224 */ /* 0x000fc400078e002f */
[-C--:B------:R-:W-:Y:S01]  /*6190*/  HMMA.16816.F32 R128, R36, R30.reuse, R136 ;  /* 0x0000001e2480723c */ /* 0x080fe20000001888 */
[----:B------:R-:W-:Y:S01]  /*61a0*/  LDSM.16.MT88.4 R36, [R5+UR9+0x2800] ;  /* 0x002800090524783b */ /* 0x000fe20008004200 */
[----:B0-----:R-:W-:Y:S02]  /*61b0*/  IMAD.MOV.U32 R40, RZ, RZ, R96 ;  /* 0x000000ffff287224 */ /* 0x001fe400078e0060 */
[----:B------:R-:W-:Y:S01]  /*61c0*/  IMAD.MOV.U32 R41, RZ, RZ, R98 ;  /* 0x000000ffff297224 */ /* 0x000fe200078e0062 */
[----:B------:R-:W0:Y:S01]  /*61d0*/  LDSM.16.MT88.4 R44, [R4+UR9+0x2800] ;  /* 0x00280009042c783b */ /* 0x000e220008004200 */
[----:B------:R-:W-:Y:S07]  /*61e0*/  HMMA.16816.F32 R136, R32, R30, R144 ;  /* 0x0000001e2088723c */ /* 0x000fee0000001890 */
[----:B------:R-:W-:Y:S01]  /*61f0*/  F2FP.F16.E4M3.UNPACK_B R30, R124 ;  /* 0x0000007cff1e723e */ /* 0x000fe200020006ff */
[----:B------:R-:W-:Y:S01]  /*6200*/  IMAD.MOV.U32 R32, RZ, RZ, R92 ;  /* 0x000000ffff207224 */ /* 0x000fe200078e005c */
[----:B------:R-:W-:Y:S01]  /*6210*/  F2FP.F16.E4M3.UNPACK_B R31, R125 ;  /* 0x0000007dff1f723e */ /* 0x000fe200020006ff */
[----:B------:R-:W-:-:S02]  /*6220*/  IMAD.MOV.U32 R33, RZ, RZ, R94 ;  /* 0x000000ffff217224 */ /* 0x000fc400078e005e */
[----:B-1----:R-:W-:Y:S02]  /*6230*/  IMAD.MOV.U32 R34, RZ, RZ, R88 ;  /* 0x000000ffff227224 */ /* 0x002fe400078e0058 */
[----:B------:R-:W-:Y:S02]  /*6240*/  IMAD.MOV.U32 R35, RZ, RZ, R90 ;  /* 0x000000ffff237224 */ /* 0x000fe400078e005a */
[----:B------:R-:W-:Y:S02]  /*6250*/  IMAD.MOV.U32 R42, RZ, RZ, R140 ;  /* 0x000000ffff2a7224 */ /* 0x000fe400078e008c */
[----:B------:R-:W-:-:S03]  /*6260*/  IMAD.MOV.U32 R43, RZ, RZ, R142 ;  /* 0x000000ffff2b7224 */ /* 0x000fc600078e008e */
[-C--:B------:R-:W-:Y:S01]  /*6270*/  HMMA.16816.F32 R128, R32, R30.reuse, R128 ;  /* 0x0000001e2080723c */ /* 0x080fe20000001880 */
[----:B------:R-:W1:Y:S05]  /*6280*/  LDSM.16.MT88.4 R32, [R5+UR9+0x2c00] ;  /* 0x002c00090520783b */ /* 0x000e6a0008004200 */
[----:B------:R-:W-:Y:S01]  /*6290*/  HMMA.16816.F32 R136, R40, R30, R136 ;  /* 0x0000001e2888723c */ /* 0x000fe20000001888 */
[----:B------:R-:W2:Y:S01]  /*62a0*/  LDSM.16.MT88.4 R40, [R4+UR9+0x2c00] ;  /* 0x002c00090428783b */ /* 0x000ea20008004200 */
        /* <DEDUP_REMOVED lines=8> */
[----:B------:R-:W-:Y:S02]  /*6330*/  IMAD.MOV.U32 R98, RZ, RZ, R141 ;  /* 0x000000ffff627224 */ /* 0x000fe400078e008d */
[----:B------:R-:W-:Y:S02]  /*6340*/  IMAD.MOV.U32 R99, RZ, RZ, R143 ;  /* 0x000000ffff637224 */ /* 0x000fe400078e008f */
[-C--:B------:R-:W-:Y:S01]  /*6350*/  HMMA.16816.F32 R88, R92, R124.reuse, R128 ;  /* 0x0000007c5c58723c */ /* 0x080fe20000001880 */
[----:B------:R-:W-:Y:S01]  /*6360*/  F2FP.F16.E4M3.UNPACK_B R30, R126 ;  /* 0x0000007eff1e723e */ /* 0x000fe200020006ff */
[----:B0-----:R-:W-:Y:S01]  /*6370*/  IMAD.MOV.U32 R144, RZ, RZ, R44 ;  /* 0x000000ffff907224 */ /* 0x001fe200078e002c */
[----:B------:R-:W-:Y:S01]  /*6380*/  F2FP.F16.E4M3.UNPACK_B R31, R127 ;  /* 0x0000007fff1f723e */ /* 0x000fe200020006ff */
[----:B------:R-:W-:Y:S01]  /*6390*/  IMAD.MOV.U32 R145, RZ, RZ, R46 ;  /* 0x000000ffff917224 */ /* 0x000fe200078e002e */
[----:B------:R-:W0:Y:S01]  /*63a0*/  LDSM.16.M88.4 R92, [R7+UR9+0x8080] ;  /* 0x00808009075c783b */ /* 0x000e220008000200 */
[----:B------:R-:W-:Y:S03]  /*63b0*/  HMMA.16816.F32 R140, R96, R124, R136 ;  /* 0x0000007c608c723c */ /* 0x000fe60000001888 */
[----:B------:R-:W3:Y:S04]  /*63c0*/  LDSM.16.MT88.4 R128, [R5+UR9+0x3000] ;  /* 0x003000090580783b */ /* 0x000ee80008004200 */
[----:B------:R-:W-:Y:S01]  /*63d0*/  IMAD.MOV.U32 R136, RZ, RZ, R36 ;  /* 0x000000ffff887224 */ /* 0x000fe200078e0024 */
[----:B------:R-:W4:Y:S01]  /*63e0*/  LDSM.16.MT88.4 R96, [R5+UR9+0x3400] ;  /* 0x003400090560783b */ /* 0x000f220008004200 */
[----:B------:R-:W-:-:S02]  /*63f0*/  IMAD.MOV.U32 R137, RZ, RZ, R38 ;  /* 0x000000ffff897224 */ /* 0x000fc400078e0026 */
[----:B-1----:R-:W-:Y:S02]  /*6400*/  IMAD.MOV.U32 R138, RZ, RZ, R32 ;  /* 0x000000ffff8a7224 */ /* 0x002fe400078e0020 */
[----:B------:R-:W-:Y:S02]  /*6410*/  IMAD.MOV.U32 R139, RZ, RZ, R34 ;  /* 0x000000ffff8b7224 */ /* 0x000fe400078e0022 */
[----:B--2---:R-:W-:Y:S02]  /*6420*/  IMAD.MOV.U32 R146, RZ, RZ, R40 ;  /* 0x000000ffff927224 */ /* 0x004fe400078e0028 */
[----:B------:R-:W-:-:S03]  /*6430*/  IMAD.MOV.U32 R147, RZ, RZ, R42 ;  /* 0x000000ffff937224 */ /* 0x000fc600078e002a */
[-C--:B------:R-:W-:Y:S01]  /*6440*/  HMMA.16816.F32 R136, R136, R30.reuse, R88 ;  /* 0x0000001e8888723c */ /* 0x080fe20000001858 */
[----:B------:R-:W1:Y:S05]  /*6450*/  LDSM.16.MT88.4 R88, [R4+UR9+0x3000] ;  /* 0x003000090458783b */ /* 0x000e6a0008004200 */
[----:B------:R-:W-:Y:S01]  /*6460*/  HMMA.16816.F32 R144, R144, R30, R140 ;  /* 0x0000001e9090723c */ /* 0x000fe2000000188c */
[----:B------:R-:W2:Y:S01]  /*6470*/  LDSM.16.MT88.4 R140, [R4+UR9+0x3400] ;  /* 0x00340009048c783b */ /* 0x000ea20008004200 */
        /* <DEDUP_REMOVED lines=8> */
[----:B------:R-:W-:Y:S01]  /*6500*/  IMAD.MOV.U32 R34, RZ, RZ, R41 ;  /* 0x000000ffff227224 */ /* 0x000fe200078e0029 */
[----:B------:R-:W5:Y:S01]  /*6510*/  LDSM.16.MT88.4 R44, [R4+UR9+0x3800] ;  /* 0x00380009042c783b */ /* 0x000f620008004200 */
[----:B------:R-:W-:-:S02]  /*6520*/  IMAD.MOV.U32 R35, RZ, RZ, R43 ;  /* 0x000000ffff237224 */ /* 0x000fc400078e002b */
[-C--:B------:R-:W-:Y:S01]  /*6530*/  HMMA.16816.F32 R124, R36, R30.reuse, R136 ;  /* 0x0000001e247c723c */ /* 0x080fe20000001888 */
[----:B------:R-:W5:Y:S05]  /*6540*/  LDSM.16.MT88.4 R36, [R5+UR9+0x3800] ;  /* 0x003800090524783b */ /* 0x000f6a0008004200 */
[----:B------:R-:W-:Y:S07]  /*6550*/  HMMA.16816.F32 R136, R32, R30, R144 ;  /* 0x0000001e2088723c */ /* 0x000fee0000001890 */
[----:B0-----:R-:W-:Y:S01]  /*6560*/  F2FP.F16.E4M3.UNPACK_B R30, R92 ;  /* 0x0000005cff1e723e */ /* 0x001fe200020006ff */
[----:B---3--:R-:W-:Y:S01]  /*6570*/  IMAD.MOV.U32 R32, RZ, RZ, R128 ;  /* 0x000000ffff207224 */ /* 0x008fe200078e0080 */
[----:B------:R-:W-:Y:S01]  /*6580*/  F2FP.F16.E4M3.UNPACK_B R31, R93 ;  /* 0x0000005dff1f723e */ /* 0x000fe200020006ff */
[----:B------:R-:W-:-:S02]  /*6590*/  IMAD.MOV.U32 R33, RZ, RZ, R130 ;  /* 0x000000ffff217224 */ /* 0x000fc400078e0082 */
[----:B----4-:R-:W-:Y:S02]  /*65a0*/  IMAD.MOV.U32 R34, RZ, RZ, R96 ;  /* 0x000000ffff227224 */ /* 0x010fe400078e0060 */
[----:B------:R-:W-:Y:S02]  /*65b0*/  IMAD.MOV.U32 R35, RZ, RZ, R98 ;  /* 0x000000ffff237224 */ /* 0x000fe400078e0062 */
[----:B-1----:R-:W-:Y:S02]  /*65c0*/  IMAD.MOV.U32 R40, RZ, RZ, R88 ;  /* 0x000000ffff287224 */ /* 0x002fe400078e0058 */
[----:B------:R-:W-:Y:S02]  /*65d0*/  IMAD.MOV.U32 R41, RZ, RZ, R90 ;  /* 0x000000ffff297224 */ /* 0x000fe400078e005a */
[----:B--2---:R-:W-:Y:S02]  /*65e0*/  IMAD.MOV.U32 R42, RZ, RZ, R140 ;  /* 0x000000ffff2a7224 */ /* 0x004fe400078e008c */
[----:B------:R-:W-:Y:S01]  /*65f0*/  IMAD.MOV.U32 R43, RZ, RZ, R142 ;  /* 0x000000ffff2b7224 */ /* 0x000fe200078e008e */
[-C--:B------:R-:W-:Y:S01]  /*6600*/  HMMA.16816.F32 R124, R32, R30.reuse, R124 ;  /* 0x0000001e207c723c */ /* 0x080fe2000000187c */
[----:B------:R-:W0:Y:S05]  /*6610*/  LDSM.16.MT88.4 R32, [R5+UR9+0x3c00] ;  /* 0x003c00090520783b */ /* 0x000e2a0008004200 */
        /* <DEDUP_REMOVED lines=15> */
[----:B-----5:R-:W-:Y:S01]  /*6710*/  IMAD.MOV.U32 R144, RZ, RZ, R44 ;  /* 0x000000ffff907224 */ /* 0x020fe200078e002c */
[----:B------:R-:W-:Y:S04]  /*6720*/  LDSM.16.MT88.4 R128, [R5+UR9+0x4000] ;  /* 0x004000090580783b */ /* 0x000fe80008004200 */
[----:B------:R-:W-:Y:S01]  /*6730*/  HMMA.16816.F32 R140, R88, R92, R136 ;  /* 0x0000005c588c723c */ /* 0x000fe20000001888 */
[----:B------:R-:W-:Y:S01]  /*6740*/  IMAD.MOV.U32 R145, RZ, RZ, R46 ;  /* 0x000000ffff917224 */ /* 0x000fe200078e002e */
[----:B------:R-:W2:Y:S04]  /*6750*/  LDSM.16.M88.4 R88, [R3+UR9+0x8100] ;  /* 0x008100090358783b */ /* 0x000ea80008000200 */
[----:B------:R-:W3:Y:S01]  /*6760*/  LDSM.16.MT88.4 R96, [R4+UR9+0x4000] ;  /* 0x004000090460783b */ /* 0x000ee20008004200 */
[----:B------:R-:W-:-:S02]  /*6770*/  IMAD.MOV.U32 R136, RZ, RZ, R36 ;  /* 0x000000ffff887224 */ /* 0x000fc400078e0024 */
[----:B------:R-:W-:Y:S02]  /*6780*/  IMAD.MOV.U32 R137, RZ, RZ, R38 ;  /* 0x000000ffff897224 */ /* 0x000fe400078e0026 */
[----:B0-----:R-:W-:Y:S02]  /*6790*/  IMAD.MOV.U32 R138, RZ, RZ, R32 ;  /* 0x000000ffff8a7224 */ /* 0x001fe400078e0020 */
[----:B------:R-:W-:Y:S02]  /*67a0*/  IMAD.MOV.U32 R139, RZ, RZ, R34 ;  /* 0x000000ffff8b7224 */ /* 0x000fe400078e0022 */
[----:B-1----:R-:W-:Y:S02]  /*67b0*/  IMAD.MOV.U32 R146, RZ, RZ, R40 ;  /* 0x000000ffff927224 */ /* 0x002fe400078e0028 */
[----:B------:R-:W-:-:S03]  /*67c0*/  IMAD.MOV.U32 R147, RZ, RZ, R42 ;  /* 0x000000ffff937224 */ /* 0x000fc600078e002a */
        /* <DEDUP_REMOVED lines=13> */
[----:B------:R-:W-:Y:S01]  /*68a0*/  LDSM.16.MT88.4 R44, [R5+UR9+0x4800] ;  /* 0x00480009052c783b */ /* 0x000fe20008004200 */
[----:B------:R-:W-:Y:S02]  /*68b0*/  IMAD.MOV.U32 R35, RZ, RZ, R43 ;  /* 0x000000ffff237224 */ /* 0x000fe400078e002b */
[-C--:B------:R-:W-:Y:S06]  /*68c0*/  HMMA.16816.F32 R36, R36, R94.reuse, R136 ;  /* 0x0000005e2424723c */ /* 0x080fec0000001888 */
[----:B------:R-:W-:Y:S01]  /*68d0*/  HMMA.16816.F32 R136, R32, R94, R144 ;  /* 0x0000005e2088723c */ /* 0x000fe20000001890 */
[----:B--2---:R-:W-:Y:S01]  /*68e0*/  F2FP.F16.E4M3.UNPACK_B R30, R88 ;  /* 0x00000058ff1e723e */ /* 0x004fe200020006ff */
[----:B------:R-:W-:Y:S01]  /*68f0*/  IMAD.MOV.U32 R92, RZ, RZ, R128 ;  /* 0x000000ffff5c7224 */ /* 0x000fe200078e0080 */
[----:B------:R-:W-:Y:S01]  /*6900*/  F2FP.F16.E4M3.UNPACK_B R31, R89 ;  /* 0x00000059ff1f723e */ /* 0x000fe200020006ff */
[----:B------:R-:W-:Y:S01]  /*6910*/  IMAD.MOV.U32 R93, RZ, RZ, R130 ;  /* 0x000000ffff5d7224 */ /* 0x000fe200078e0082 */
[----:B------:R-:W2:Y:S01]  /*6920*/  LDSM.16.MT88.4 R32, [R4+UR9+0x4800] ;  /* 0x004800090420783b */ /* 0x000ea20008004200 */
[----:B---3--:R-:W-:-:S02]  /*6930*/  IMAD.MOV.U32 R40, RZ, RZ, R96 ;  /* 0x000000ffff287224 */ /* 0x008fc400078e0060 */
        /* <DEDUP_REMOVED lines=22> */
[----:B--2---:R-:W-:Y:S01]  /*6aa0*/  IMAD.MOV.U32 R144, RZ, RZ, R32 ;  /* 0x000000ffff907224 */ /* 0x004fe200078e0020 */
[----:B------:R-:W2:Y:S04]  /*6ab0*/  LDSM.16.MT88.4 R124, [R5+UR9+0x5000] ;  /* 0x00500009057c783b */ /* 0x000ea80008004200 */
[----:B------:R-:W-:Y:S01]  /*6ac0*/  HMMA.16816.F32 R140, R96, R88, R136 ;  /* 0x00000058608c723c */ /* 0x000fe20000001888 */
[----:B------:R-:W-:Y:S01]  /*6ad0*/  IMAD.MOV.U32 R145, RZ, RZ, R34 ;  /* 0x000000ffff917224 */ /* 0x000fe200078e0022 */
[----:B------:R-:W-:Y:S04]  /*6ae0*/  LDSM.16.M88.4 R136, [R7+UR9+0x8100] ;  /* 0x008100090788783b */ /* 0x000fe80008000200 */
        /* <DEDUP_REMOVED lines=20> */
[----:B------:R-:W4:Y:S01]  /*6c30*/  LDSM.16.MT88.4 R32, [R5+UR9+0x5800] ;  /* 0x005800090520783b */ /* 0x000f220008004200 */
[----:B------:R-:W-:-:S02]  /*6c40*/  IMAD.MOV.U32 R91, RZ, RZ, R43 ;  /* 0x000000ffff5b7224 */ /* 0x000fc400078e002b */
[-C--:B------:R-:W-:Y:S01]  /*6c50*/  HMMA.16816.F32 R36, R44, R30.reuse, R92 ;  /* 0x0000001e2c24723c */ /* 0x080fe2000000185c */
[----:B--2---:R-:W-:Y:S01]  /*6c60*/  IMAD.MOV.U32 R40, RZ, RZ, R124 ;  /* 0x000000ffff287224 */ /* 0x004fe200078e007c */
[----:B------:R-:W2:Y:S04]  /*6c70*/  LDSM.16.MT88.4 R44, [R4+UR9+0x5800] ;  /* 0x00580009042c783b */ /* 0x000ea80008004200 */
[----:B------:R-:W-:Y:S01]  /*6c80*/  HMMA.16816.F32 R88, R88, R30, R140 ;  /* 0x0000001e5858723c */ /* 0x000fe2000000188c */
[----:B------:R-:W-:Y:S01]  /*6c90*/  IMAD.MOV.U32 R41, RZ, RZ, R126 ;  /* 0x000000ffff297224 */ /* 0x000fe200078e007e */
[----:B------:R-:W-:Y:S01]  /*6ca0*/  LDSM.16.MT88.4 R140, [R5+UR9+0x6400] ;  /* 0x00640009058c783b */ /* 0x000fe20008004200 */
[----:B---3--:R-:W-:Y:S02]  /*6cb0*/  IMAD.MOV.U32 R92, RZ, RZ, R128 ;  /* 0x000000ffff5c7224 */ /* 0x008fe400078e0080 */
[----:B------:R-:W-:-:S02]  /*6cc0*/  IMAD.MOV.U32 R93, RZ, RZ, R130 ;  /* 0x000000ffff5d7224 */ /* 0x000fc400078e0082 */
[----:B------:R-:W-:Y:S02]  /*6cd0*/  F2FP.F16.E4M3.UNPACK_B R30, R136 ;  /* 0x00000088ff1e723e */ /* 0x000fe400020006ff */
[----:B------:R-:W-:Y:S01]  /*6ce0*/  F2FP.F16.E4M3.UNPACK_B R31, R137 ;  /* 0x00000089ff1f723e */ /* 0x000fe200020006ff */
        /* <DEDUP_REMOVED lines=20> */
[----:B----4-:R-:W-:Y:S01]  /*6e30*/  IMAD.MOV.U32 R144, RZ, RZ, R32 ;  /* 0x000000ffff907224 */ /* 0x010fe200078e0020 */
[----:B------:R-:W-:Y:S01]  /*6e40*/  F2FP.F16.E4M3.UNPACK_B R31, R139 ;  /* 0x0000008bff1f723e */ /* 0x000fe200020006ff */
[----:B------:R-:W-:Y:S01]  /*6e50*/  IMAD.MOV.U32 R145, RZ, RZ, R34 ;  /* 0x000000ffff917224 */ /* 0x000fe200078e0022 */
[----:B------:R-:W3:Y:S01]  /*6e60*/  LDSM.16.M88.4 R124, [R3+UR9+0x8180] ;  /* 0x00818009037c783b */ /* 0x000ee20008000200 */
[----:B------:R-:W-:Y:S01]  /*6e70*/  HMMA.16816.F32 R88, R96, R136, R88 ;  /* 0x000000886058723c */ /* 0x000fe20000001858 */
[----:B--2---:R-:W-:-:S02]  /*6e80*/  IMAD.MOV.U32 R128, RZ, RZ, R44 ;  /* 0x000000ffff807224 */ /* 0x004fc400078e002c */
[----:B------:R-:W-:Y:S01]  /*6e90*/  IMAD.MOV.U32 R129, RZ, RZ, R46 ;  /* 0x000000ffff817224 */ /* 0x000fe200078e002e */
[----:B------:R-:W2:Y:S01]  /*6ea0*/  LDSM.16.MT88.4 R96, [R5+UR9+0x6000] ;  /* 0x006000090560783b */ /* 0x000ea20008004200 */
[----:B0-----:R-:W-:Y:S02]  /*6eb0*/  IMAD.MOV.U32 R146, RZ, RZ, R40 ;  /* 0x000000ffff927224 */ /* 0x001fe400078e0028 */
[----:B------:R-:W-:Y:S02]  /*6ec0*/  IMAD.MOV.U32 R147, RZ, RZ, R42 ;  /* 0x000000ffff937224 */ /* 0x000fe400078e002a */
[----:B-1----:R-:W-:Y:S02]  /*6ed0*/  IMAD.MOV.U32 R130, RZ, RZ, R92 ;  /* 0x000000ffff827224 */ /* 0x002fe400078e005c */
[----:B------:R-:W-:-:S07]  /*6ee0*/  IMAD.MOV.U32 R131, RZ, RZ, R94 ;  /* 0x000000ffff837224 */ /* 0x000fce00078e005e */
        /* <DEDUP_REMOVED lines=13> */
[----:B---3--:R-:W-:Y:S01]  /*6fc0*/  F2FP.F16.E4M3.UNPACK_B R30, R124 ;  /* 0x0000007cff1e723e */ /* 0x008fe200020006ff */
[----:B------:R-:W-:Y:S01]  /*6fd0*/  IMAD.MOV.U32 R43, RZ, RZ, R95 ;  /* 0x000000ffff2b7224 */ /* 0x000fe200078e005f */
[----:B------:R-:W-:Y:S01]  /*6fe0*/  F2FP.F16.E4M3.UNPACK_B R31, R125 ;  /* 0x0000007dff1f723e */ /* 0x000fe200020006ff */
[-C--:B------:R-:W-:Y:S01]  /*6ff0*/  HMMA.16816.F32 R144, R32, R138.reuse, R144 ;  /* 0x0000008a2090723c */ /* 0x080fe20000001890 */
[----:B------:R-:W3:Y:S04]  /*7000*/  LDSM.16.MT88.4 R32, [R5+UR9+0x6800] ;  /* 0x006800090520783b */ /* 0x000ee80008004200 */
[----:B------:R-:W4:Y:S01]  /*7010*/  LDSM.16.MT88.4 R44, [R5+UR9+0x6c00] ;  /* 0x006c0009052c783b */ /* 0x000f220008004200 */
[----:B------:R-:W-:Y:S03]  /*7020*/  HMMA.16816.F32 R92, R40, R138, R88 ;  /* 0x0000008a285c723c */ /* 0x000fe60000001858 */
[----:B------:R-:W5:Y:S04]  /*7030*/  LDSM.16.MT88.4 R88, [R4+UR9+0x6800] ;  /* 0x006800090458783b */ /* 0x000f680008004200 */
[----:B--2---:R-:W-:-:S02]  /*7040*/  IMAD.MOV.U32 R40, RZ, RZ, R96 ;  /* 0x000000ffff287224 */ /* 0x004fc400078e0060 */
[----:B------:R-:W-:Y:S02]  /*7050*/  IMAD.MOV.U32 R41, RZ, RZ, R98 ;  /* 0x000000ffff297224 */ /* 0x000fe400078e0062 */
[----:B------:R-:W-:Y:S02]  /*7060*/  IMAD.MOV.U32 R42, RZ, RZ, R140 ;  /* 0x000000ffff2a7224 */ /* 0x000fe400078e008c */
[----:B------:R-:W-:Y:S02]  /*7070*/  IMAD.MOV.U32 R43, RZ, RZ, R142 ;  /* 0x000000ffff2b7224 */ /* 0x000fe400078e008e */
[----:B0-----:R-:W-:Y:S02]  /*7080*/  IMAD.MOV.U32 R136, RZ, RZ, R36 ;  /* 0x000000ffff887224 */ /* 0x001fe400078e0024 */
[----:B------:R-:W-:Y:S02]  /*7090*/  IMAD.MOV.U32 R137, RZ, RZ, R38 ;  /* 0x000000ffff897224 */ /* 0x000fe400078e0026 */
[----:B-1----:R-:W-:-:S02]  /*70a0*/  IMAD.MOV.U32 R138, RZ, RZ, R128 ;  /* 0x000000ffff8a7224 */ /* 0x002fc400078e0080 */
[----:B------:R-:W-:Y:S01]  /*70b0*/  IMAD.MOV.U32 R139, RZ, RZ, R130 ;  /* 0x000000ffff8b7224 */ /* 0x000fe200078e0082 */
[----:B------:R-:W-:Y:S01]  /*70c0*/  HMMA.16816.F32 R40, R40, R30, R144 ;  /* 0x0000001e2828723c */ /* 0x000fe20000001890 */
[----:B------:R-:W-:Y:S01]  /*70d0*/  IMAD.MOV.U32 R96, RZ, RZ, R97 ;  /* 0x000000ffff607224 */ /* 0x000fe200078e0061 */
[----:B------:R-:W-:-:S04]  /*70e0*/  F2FP.F16.E4M3.UNPACK_B R124, R124.H1 ;  /* 0x0000007cff7c723e */ /* 0x000fc800030006ff */
[----:B------:R-:W-:Y:S01]  /*70f0*/  HMMA.16816.F32 R92, R136, R30, R92 ;  /* 0x0000001e885c723c */ /* 0x000fe2000000185c */
[----:B------:R-:W0:Y:S01]  /*7100*/  LDSM.16.MT88.4 R136, [R4+UR9+0x6c00] ;  /* 0x006c00090488783b */ /* 0x000e220008004200 */
[----:B------:R-:W-:Y:S01]  /*7110*/  IMAD.MOV.U32 R97, RZ, RZ, R99 ;  /* 0x000000ffff617224 */ /* 0x000fe200078e0063 */
[----:B------:R-:W-:Y:S01]  /*7120*/  F2FP.F16.E4M3.UNPACK_B R125, R125.H1 ;  /* 0x0000007dff7d723e */ /* 0x000fe200030006ff */
[----:B------:R-:W-:Y:S01]  /*7130*/  IMAD.MOV.U32 R36, RZ, RZ, R37 ;  /* 0x000000ffff247224 */ /* 0x000fe200078e0025 */
[----:B------:R-:W-:Y:S01]  /*7140*/  LDSM.16.MT88.4 R144, [R5+UR9+0x7400] ;  /* 0x007400090590783b */ /* 0x000fe20008004200 */
[----:B------:R-:W-:Y:S02]  /*7150*/  IMAD.MOV.U32 R98, RZ, RZ, R141 ;  /* 0x000000ffff627224 */ /* 0x000fe400078e008d */
[----:B------:R-:W-:Y:S02]  /*7160*/  IMAD.MOV.U32 R99, RZ, RZ, R143 ;  /* 0x000000ffff637224 */ /* 0x000fe400078e008f */
[----:B------:R-:W-:-:S02]  /*7170*/  IMAD.MOV.U32 R37, RZ, RZ, R39 ;  /* 0x000000ffff257224 */ /* 0x000fc400078e0027 */
[----:B------:R-:W-:Y:S02]  /*7180*/  IMAD.MOV.U32 R38, RZ, RZ, R129 ;  /* 0x000000ffff267224 */ /* 0x000fe400078e0081 */
[----:B------:R-:W-:-:S04]  /*7190*/  IMAD.MOV.U32 R39, RZ, RZ, R131 ;  /* 0x000000ffff277224 */ /* 0x000fc800078e0083 */
[-C--:B------:R-:W-:Y:S01]  /*71a0*/  HMMA.16816.F32 R40, R96, R124.reuse, R40 ;  /* 0x0000007c6028723c */ /* 0x080fe20000001828 */
[----:B------:R-:W-:Y:S01]  /*71b0*/  F2FP.F16.E4M3.UNPACK_B R30, R126 ;  /* 0x0000007eff1e723e */ /* 0x000fe200020006ff */
[----:B---3--:R-:W-:Y:S01]  /*71c0*/  IMAD.MOV.U32 R140, RZ, RZ, R32 ;  /* 0x000000ffff8c7224 */ /* 0x008fe200078e0020 */
[----:B------:R-:W-:Y:S01]  /*71d0*/  F2FP.F16.E4M3.UNPACK_B R31, R127 ;  /* 0x0000007fff1f723e */ /* 0x000fe200020006ff */
[----:B------:R-:W-:Y:S01]  /*71e0*/  IMAD.MOV.U32 R141, RZ, RZ, R34 ;  /* 0x000000ffff8d7224 */ /* 0x000fe200078e0022 */
[----:B------:R-:W-:Y:S01]  /*71f0*/  LDSM.16.MT88.4 R96, [R5+UR9+0x7000] ;  /* 0x007000090560783b */ /* 0x000fe20008004200 */
[----:B------:R-:W-:Y:S01]  /*7200*/  HMMA.16816.F32 R92, R36, R124, R92 ;  /* 0x0000007c245c723c */ /* 0x000fe2000000185c */
[----:B----4-:R-:W-:Y:S02]  /*7210*/  IMAD.MOV.U32 R142, RZ, RZ, R44 ;  /* 0x000000ffff8e7224 */ /* 0x010fe400078e002c */
[----:B------:R-:W-:Y:S01]  /*7220*/  IMAD.MOV.U32 R143, RZ, RZ, R46 ;  /* 0x000000ffff8f7224 */ /* 0x000fe200078e002e */
[----:B------:R-:W1:Y:S01]  /*7230*/  LDSM.16.M88.4 R36, [R7+UR9+0x8180] ;  /* 0x008180090724783b */ /* 0x000e620008000200 */
[----:B-----5:R-:W-:-:S02]  /*7240*/  IMAD.MOV.U32 R128, RZ, RZ, R88 ;  /* 0x000000ffff807224 */ /* 0x020fc400078e0058 */
[----:B------:R-:W-:Y:S02]  /*7250*/  IMAD.MOV.U32 R129, RZ, RZ, R90 ;  /* 0x000000ffff817224 */ /* 0x000fe400078e005a */
[----:B0-----:R-:W-:Y:S02]  /*7260*/  IMAD.MOV.U32 R130, RZ, RZ, R136 ;  /* 0x000000ffff827224 */ /* 0x001fe400078e0088 */
[----:B------:R-:W-:-:S07]  /*7270*/  IMAD.MOV.U32 R131, RZ, RZ, R138 ;  /* 0x000000ffff837224 */ /* 0x000fce00078e008a */
[-C--:B------:R-:W-:Y:S01]  /*7280*/  HMMA.16816.F32 R40, R140, R30.reuse, R40 ;  /* 0x0000001e8c28723c */ /* 0x080fe20000001828 */
[----:B------:R-:W0:Y:S05]  /*7290*/  LDSM.16.MT88.4 R140, [R4+UR9+0x7000] ;  /* 0x00700009048c783b */ /* 0x000e2a0008004200 */
        /* <DEDUP_REMOVED lines=12> */
[-C--:B------:R-:W-:Y:S06]  /*7360*/  HMMA.16816.F32 R32, R32, R126.reuse, R40 ;  /* 0x0000007e2020723c */ /* 0x080fec0000001828 */
[----:B------:R-:W-:Y:S01]  /*7370*/  HMMA.16816.F32 R44, R44, R126, R92 ;  /* 0x0000007e2c2c723c */ /* 0x000fe2000000185c */
[----:B-1----:R-:W-:Y:S01]  /*7380*/  F2FP.F16.E4M3.UNPACK_B R30, R36 ;  /* 0x00000024ff1e723e */ /* 0x002fe200020006ff */
[----:B------:R-:W-:Y:S01]  /*7390*/  IMAD.MOV.U32 R88, RZ, RZ, R96 ;  /* 0x000000ffff587224 */ /* 0x000fe200078e0060 */
[----:B------:R-:W-:Y:S01]  /*73a0*/  F2FP.F16.E4M3.UNPACK_B R31, R37 ;  /* 0x00000025ff1f723e */ /* 0x000fe200020006ff */
[----:B------:R-:W-:Y:S01]  /*73b0*/  IMAD.MOV.U32 R89, RZ, RZ, R98 ;  /* 0x000000ffff597224 */ /* 0x000fe200078e0062 */
[----:B------:R-:W1:Y:S01]  /*73c0*/  LDSM.16.MT88.4 R92, [R5+UR9+0x7c00] ;  /* 0x007c0009055c783b */ /* 0x000e620008004200 */
[----:B------:R-:W-:-:S02]  /*73d0*/  IMAD.MOV.U32 R90, RZ, RZ, R144 ;  /* 0x000000ffff5a7224 */ /* 0x000fc400078e0090 */
[----:B------:R-:W-:Y:S01]  /*73e0*/  IMAD.MOV.U32 R91, RZ, RZ, R146 ;  /* 0x000000ffff5b7224 */ /* 0x000fe200078e0092 */
[----:B------:R-:W3:Y:S01]  /*73f0*/  LDSM.16.MT88.4 R124, [R4+UR9+0x7800] ;  /* 0x00780009047c783b */ /* 0x000ee20008004200 */
[----:B0-----:R-:W-:Y:S02]  /*7400*/  IMAD.MOV.U32 R40, RZ, RZ, R140 ;  /* 0x000000ffff287224 */ /* 0x001fe400078e008c */
[----:B------:R-:W-:Y:S02]  /*7410*/  IMAD.MOV.U32 R41, RZ, RZ, R142 ;  /* 0x000000ffff297224 */ /* 0x000fe400078e008e */
[----:B--2---:R-:W-:Y:S02]  /*7420*/  IMAD.MOV.U32 R42, RZ, RZ, R128 ;  /* 0x000000ffff2a7224 */ /* 0x004fe400078e0080 */
[----:B------:R-:W-:Y:S02]  /*7430*/  IMAD.MOV.U32 R43, RZ, RZ, R130 ;  /* 0x000000ffff2b7224 */ /* 0x000fe400078e0082 */
[-C--:B------:R-:W-:Y:S01]  /*7440*/  HMMA.16816.F32 R32, R88, R30.reuse, R32 ;  /* 0x0000001e5820723c */ /* 0x080fe20000001820 */
[----:B------:R-:W0:Y:S01]  /*7450*/  LDSM.16.MT88.4 R88, [R5+UR9+0x7800] ;  /* 0x007800090558783b */ /* 0x000e220008004200 */
[----:B------:R-:W-:Y:S01]  /*7460*/  IMAD.MOV.U32 R96, RZ, RZ, R97 ;  /* 0x000000ffff607224 */ /* 0x000fe200078e0061 */
[----:B------:R-:W-:Y:S01]  /*7470*/  F2FP.F16.E4M3.UNPACK_B R36, R36.H1 ;  /* 0x00000024ff24723e */ /* 0x000fe200030006ff */
[----:B------:R-:W-:Y:S01]  /*7480*/  IMAD.MOV.U32 R98, RZ, RZ, R145 ;  /* 0x000000ffff627224 */ /* 0x000fe200078e0091 */
[----:B------:R-:W-:Y:S01]  /*7490*/  F2FP.F16.E4M3.UNPACK_B R37, R37.H1 ;  /* 0x00000025ff25723e */ /* 0x000fe200030006ff */
[----:B------:R-:W-:Y:S01]  /*74a0*/  HMMA.16816.F32 R40, R40, R30, R44 ;  /* 0x0000001e2828723c */ /* 0x000fe2000000182c */
[----:B------:R2:W4:Y:S01]  /*74b0*/  LDSM.16.MT88.4 R44, [R4+UR9+0x7c00] ;  /* 0x007c0009042c783b */ /* 0x0005220008004200 */
[----:B------:R-:W-:-:S02]  /*74c0*/  IMAD.MOV.U32 R97, RZ, RZ, R99 ;  /* 0x000000ffff617224 */ /* 0x000fc400078e0063 */
[----:B------:R-:W-:Y:S02]  /*74d0*/  IMAD.MOV.U32 R99, RZ, RZ, R147 ;  /* 0x000000ffff637224 */ /* 0x000fe400078e0093 */
[----:B------:R-:W-:Y:S02]  /*74e0*/  IMAD.MOV.U32 R136, RZ, RZ, R141 ;  /* 0x000000ffff887224 */ /* 0x000fe400078e008d */
[----:B------:R-:W-:Y:S02]  /*74f0*/  IMAD.MOV.U32 R137, RZ, RZ, R143 ;  /* 0x000000ffff897224 */ /* 0x000fe400078e008f */
[----:B------:R-:W-:Y:S02]  /*7500*/  IMAD.MOV.U32 R138, RZ, RZ, R129 ;  /* 0x000000ffff8a7224 */ /* 0x000fe400078e0081 */
[----:B------:R-:W-:Y:S01]  /*7510*/  IMAD.MOV.U32 R139, RZ, RZ, R131 ;  /* 0x000000ffff8b7224 */ /* 0x000fe200078e0083 */
[----:B--2---:R-:W-:Y:S01]  /*7520*/  F2FP.F16.E4M3.UNPACK_B R4, R38 ;  /* 0x00000026ff04723e */ /* 0x004fe200020006ff */
[----:B------:R-:W2:Y:S04]  /*7530*/  LDL R141, [R1+0x13c] ;  /* 0x00013c00018d7983 */ /* 0x000ea80000100800 */
[-C--:B------:R-:W-:Y:S01]  /*7540*/  HMMA.16816.F32 R32, R96, R36.reuse, R32 ;  /* 0x000000246020723c */ /* 0x080fe20000001820 */
[----:B------:R-:W-:Y:S01]  /*7550*/  F2FP.F16.E4M3.UNPACK_B R5, R39 ;  /* 0x00000027ff05723e */ /* 0x000fe200020006ff */
[----:B------:R-:W5:Y:S04]  /*7560*/  LDL R142, [R1+0x144] ;  /* 0x00014400018e7983 */ /* 0x000f680000100800 */
[----:B------:R-:W-:Y:S01]  /*7570*/  HMMA.16816.F32 R40, R136, R36, R40 ;  /* 0x000000248828723c */ /* 0x000fe20000001828 */
[----:B-1----:R-:W-:Y:S01]  /*7580*/  IMAD.MOV.U32 R98, RZ, RZ, R92 ;  /* 0x000000ffff627224 */ /* 0x002fe200078e005c */
[----:B------:R-:W2:Y:S01]  /*7590*/  LDL R139, [R1+0x104] ;  /* 0x00010400018b7983 */ /* 0x000ea20000100800 */
[----:B------:R-:W-:-:S02]  /*75a0*/  IMAD.MOV.U32 R99, RZ, RZ, R94 ;  /* 0x000000ffff637224 */ /* 0x000fc400078e005e */
[----:B---3--:R-:W-:Y:S01]  /*75b0*/  IMAD.MOV.U32 R128, RZ, RZ, R124 ;  /* 0x000000ffff807224 */ /* 0x008fe200078e007c */
[----:B------:R-:W3:Y:S01]  /*75c0*/  LDL R94, [R1+0xb4] ;  /* 0x0000b400015e7983 */ /* 0x000ee20000100800 */
[----:B------:R-:W-:-:S03]  /*75d0*/  IMAD.MOV.U32 R129, RZ, RZ, R126 ;  /* 0x000000ffff817224 */ /* 0x000fc600078e007e */
[----:B------:R-:W5:Y:S01]  /*75e0*/  LDL R126, [R1+0xe4] ;  /* 0x0000e400017e7983 */ /* 0x000f620000100800 */
[----:B0-----:R-:W-:Y:S02]  /*75f0*/  IMAD.MOV.U32 R96, RZ, RZ, R88 ;  /* 0x000000ffff607224 */ /* 0x001fe400078e0058 */
[----:B------:R-:W-:Y:S01]  /*7600*/  IMAD.MOV.U32 R97, RZ, RZ, R90 ;  /* 0x000000ffff617224 */ /* 0x000fe200078e005a */
[----:B------:R-:W2:Y:S01]  /*7610*/  LDL R137, [R1+0x11c] ;  /* 0x00011c0001897983 */ /* 0x000ea20000100800 */
[----:B----4-:R-:W-:-:S03]  /*7620*/  IMAD.MOV.U32 R130, RZ, RZ, R44 ;  /* 0x000000ffff827224 */ /* 0x010fc600078e002c */
[----:B------:R-:W4:Y:S01]  /*7630*/  LDL R138, [R1+0x124] ;  /* 0x00012400018a7983 */ /* 0x000f220000100800 */
[----:B------:R-:W-:Y:S01]  /*7640*/  IMAD.MOV.U32 R131, RZ, RZ, R46 ;  /* 0x000000ffff837224 */ /* 0x000fe200078e002e */
[-C--:B------:R-:W-:Y:S01]  /*7650*/  HMMA.16816.F32 R32, R96, R4.reuse, R32 ;  /* 0x000000046020723c */ /* 0x080fe20000001820 */
[----:B------:R-:W-:Y:S01]  /*7660*/  IMAD.MOV.U32 R36, RZ, RZ, R89 ;  /* 0x000000ffff247224 */ /* 0x000fe200078e0059 */
[----:B------:R-:W5:Y:S04]  /*7670*/  LDL R98, [R1+0xbc] ;  /* 0x0000bc0001627983 */ /* 0x000f680000100800 */
[----:B------:R-:W-:Y:S01]  /*7680*/  HMMA.16816.F32 R40, R128, R4, R40 ;  /* 0x000000048028723c */ /* 0x000fe20000001828 */
[----:B------:R-:W-:Y:S01]  /*7690*/  IMAD.MOV.U32 R37, RZ, RZ, R91 ;  /* 0x000000ffff257224 */ /* 0x000fe200078e005b */
[----:B------:R-:W2:Y:S01]  /*76a0*/  LDL R46, [R1+0xb0] ;  /* 0x0000b000012e7983 */ /* 0x000ea20000100800 */
[----:B------:R-:W-:-:S02]  /*76b0*/  IMAD.MOV.U32 R88, RZ, RZ, R125 ;  /* 0x000000ffff587224 */ /* 0x000fc400078e007d */
[----:B------:R-:W-:Y:S01]  /*76c0*/  IMAD.MOV.U32 R89, RZ, RZ, R127 ;  /* 0x000000ffff597224 */ /* 0x000fe200078e007f */
[----:B------:R-:W4:Y:S01]  /*76d0*/  LDL R128, [R1+0xc4] ;  /* 0x0000c40001807983 */ /* 0x000f220000100800 */
[----:B------:R-:W-:Y:S01]  /*76e0*/  F2FP.F16.E4M3.UNPACK_B R4, R38.H1 ;  /* 0x00000026ff04723e */ /* 0x000fe200030006ff */
[----:B------:R-:W-:Y:S01]  /*76f0*/  IMAD.MOV.U32 R38, RZ, RZ, R93 ;  /* 0x000000ffff267224 */ /* 0x000fe200078e005d */
[----:B------:R-:W-:Y:S01]  /*7700*/  F2FP.F16.E4M3.UNPACK_B R5, R39.H1 ;  /* 0x00000027ff05723e */ /* 0x000fe200030006ff */
[----:B------:R-:W-:Y:S01]  /*7710*/  IMAD.MOV.U32 R39, RZ, RZ, R95 ;  /* 0x000000ffff277224 */ /* 0x000fe200078e005f */
[----:B------:R-:W4:Y:S01]  /*7720*/  LDL R44, [R1+0xc0] ;  /* 0x0000c000012c7983 */ /* 0x000f220000100800 */
[----:B------:R-:W-:Y:S02]  /*7730*/  IMAD.MOV.U32 R90, RZ, RZ, R45 ;  /* 0x000000ffff5a7224 */ /* 0x000fe400078e002d */
[----:B------:R-:W-:Y:S01]  /*7740*/  IMAD.MOV.U32 R91, RZ, RZ, R47 ;  /* 0x000000ffff5b7224 */ /* 0x000fe200078e002f */
[----:B------:R-:W3:Y:S03]  /*7750*/  LDL R95, [R1+0xac] ;  /* 0x0000ac00015f7983 */ /* 0x000ee60000100800 */
[-C--:B------:R-:W-:Y:S01]  /*7760*/  HMMA.16816.F32 R32, R36, R4.reuse, R32 ;  /* 0x000000042420723c */ /* 0x080fe20000001820 */
[----:B------:R-:W5:Y:S04]  /*7770*/  LDL R47, [R1+0xa8] ;  /* 0x0000a800012f7983 */ /* 0x000f680000100800 */
[----:B------:R-:W4:Y:S01]  /*7780*/  LDL R45, [R1+0xb8] ;  /* 0x0000b800012d7983 */ /* 0x000f220000100800 */
[----:B------:R-:W-:Y:S03]  /*7790*/  HMMA.16816.F32 R40, R88, R4, R40 ;  /* 0x000000045828723c */ /* 0x000fe60000001828 */
[----:B------:R-:W2:Y:S04]  /*77a0*/  LDL R89, [R1+0x98] ;  /* 0x0000980001597983 */ /* 0x000ea80000100800 */
[----:B------:R-:W3:Y:S04]  /*77b0*/  LDL R88, [R1+0xa0] ;  /* 0x0000a00001587983 */ /* 0x000ee80000100800 */
[----:B------:R-:W4:Y:S04]  /*77c0*/  LDL R97, [R1+0xcc] ;  /* 0x0000cc0001617983 */ /* 0x000f280000100800 */
[----:B------:R-:W4:Y:S03]  /*77d0*/  LDL R96, [R1+0xc8] ;  /* 0x0000c80001607983 */ /* 0x000f260000100800 */
[----:B------:R-:W-:Y:S01]  /*77e0*/  FMUL R38, R32, UR7 ;  /* 0x0000000720267c20 */ /* 0x000fe20008400000 */
[----:B------:R-:W-:Y:S01]  /*77f0*/  FMUL R31, R33, UR7 ;  /* 0x00000007211f7c20 */ /* 0x000fe20008400000 */
[----:B------:R-:W-:Y:S01]  /*7800*/  FMUL R3, R34, UR7 ;  /* 0x0000000722037c20 */ /* 0x000fe20008400000 */
[----:B------:R-:W-:Y:S01]  /*7810*/  FMUL R30, R35, UR7 ;  /* 0x00000007231e7c20 */ /* 0x000fe20008400000 */
[----:B------:R-:W4:Y:S02]  /*7820*/  LDL R127, [R1+0xd0] ;  /* 0x0000d000017f7983 */ /* 0x000f240000100800 */
[----:B------:R-:W-:Y:S01]  /*7830*/  FMUL R4, R40, UR7 ;  /* 0x0000000728047c20 */ /* 0x000fe20008400000 */
[----:B------:R-:W-:Y:S01]  /*7840*/  FMUL R29, R41, UR7 ;  /* 0x00000007291d7c20 */ /* 0x000fe20008400000 */
[----:B------:R-:W-:Y:S01]  /*7850*/  FMUL R5, R42, UR7 ;  /* 0x000000072a057c20 */ /* 0x000fe20008400000 */
[----:B------:R-:W-:Y:S01]  /*7860*/  FMUL R7, R43, UR7 ;  /* 0x000000072b077c20 */ /* 0x000fe20008400000 */
[----:B------:R-:W-:Y:S01]  /*7870*/  FMNMX R38, R38, R31, !PT ;  /* 0x0000001f26267209 */ /* 0x000fe20007800000 */
[----:B------:R-:W4:Y:S01]  /*7880*/  LDL R99, [R1+0xe0] ;  /* 0x0000e00001637983 */ /* 0x000f220000100800 */
[----:B------:R-:W-:-:S02]  /*7890*/  FMNMX R3, R3, R30, !PT ;  /* 0x0000001e03037209 */ /* 0x000fc40007800000 */
[----:B------:R-:W-:Y:S01]  /*78a0*/  FMNMX R4, R4, R29, !PT ;  /* 0x0000001d04047209 */ /* 0x000fe20007800000 */
[----:B------:R-:W4:Y:S01]  /*78b0*/  LDL R131, [R1+0xe8] ;  /* 0x0000e80001837983 */ /* 0x000f220000100800 */
[----:B------:R-:W-:-:S03]  /*78c0*/  FMNMX R5, R5, R7, !PT ;  /* 0x0000000705057209 */ /* 0x000fc60007800000 */
[----:B------:R-:W0:Y:S04]  /*78d0*/  SHFL.BFLY PT, R36, R38, 0x2, 0x1f ;  /* 0x0c401f0026247f89 */ /* 0x000e2800000e0000 */
[----:B------:R-:W1:Y:S04]  /*78e0*/  SHFL.BFLY PT, R31, R3, 0x2, 0x1f ;  /* 0x0c401f00031f7f89 */ /* 0x000e6800000e0000 */
[----:B------:R-:W1:Y:S04]  /*78f0*/  SHFL.BFLY PT, R30, R4, 0x2, 0x1f ;  /* 0x0c401f00041e7f89 */ /* 0x000e6800000e0000 */
[----:B------:R-:W1:Y:S01]  /*7900*/  SHFL.BFLY PT, R29, R5, 0x2, 0x1f ;  /* 0x0c401f00051d7f89 */ /* 0x000e6200000e0000 */
[----:B------:R-:W1:Y:S03]  /*7910*/  S2R R7, SR_TID.X ;  /* 0x0000000000077919 */ /* 0x000e660000002100 */
[----:B------:R-:W4:Y:S01]  /*7920*/  LDL R130, [R1+0xfc] ;  /* 0x0000fc0001827983 */ /* 0x000f220000100800 */
[----:B0-----:R-:W-:-:S03]  /*7930*/  FMNMX R38, R38, R36, !PT ;  /* 0x0000002426267209 */ /* 0x001fc60007800000 */
[----:B------:R-:W4:Y:S01]  /*7940*/  LDL R129, [R1+0x118] ;  /* 0x0001180001817983 */ /* 0x000f220000100800 */
[----:B-1----:R-:W-:-:S03]  /*7950*/  FMNMX R3, R3, R31, !PT ;  /* 0x0000001f03037209 */ /* 0x002fc60007800000 */
[----:B------:R-:W4:Y:S01]  /*7960*/  LDL R136, [R1+0x12c] ;  /* 0x00012c0001887983 */ /* 0x000f220000100800 */
[----:B------:R-:W-:-:S03]  /*7970*/  FMNMX R4, R4, R30, !PT ;  /* 0x0000001e04047209 */ /* 0x000fc60007800000 */
[----:B------:R-:W4:Y:S01]  /*7980*/  LDL R143, [R1+0x14c] ;  /* 0x00014c00018f7983 */ /* 0x000f220000100800 */
[----:B------:R-:W-:-:S03]  /*7990*/  FMNMX R5, R5, R29, !PT ;  /* 0x0000001d05057209 */ /* 0x000fc60007800000 */
[----:B------:R-:W0:Y:S04]  /*79a0*/  SHFL.BFLY PT, R36, R38, 0x1, 0x1f ;  /* 0x0c201f0026247f89 */ /* 0x000e2800000e0000 */
[----:B------:R-:W1:Y:S04]  /*79b0*/  SHFL.BFLY PT, R30, R3, 0x1, 0x1f ;  /* 0x0c201f00031e7f89 */ /* 0x000e6800000e0000 */
[----:B------:R-:W1:Y:S04]  /*79c0*/  SHFL.BFLY PT, R31, R4, 0x1, 0x1f ;  /* 0x0c201f00041f7f89 */ /* 0x000e6800000e0000 */
[----:B------:R-:W1:Y:S01]  /*79d0*/  SHFL.BFLY PT, R37, R5, 0x1, 0x1f ;  /* 0x0c201f0005257f89 */ /* 0x000e6200000e0000 */
[----:B------:R-:W-:-:S02]  /*79e0*/  LOP3.LUT R29, R7, 0x1c, RZ, 0xc0, !PT ;  /* 0x0000001c071d7812 */ /* 0x000fc400078ec0ff */
[----:B------:R-:W-:Y:S01]  /*79f0*/  SHF.R.U32.HI R39, RZ, 0x3, R7 ;  /* 0x00000003ff277819 */ /* 0x000fe20000011607 */
[----:B------:R-:W4:Y:S01]  /*7a00*/  LDL R144, [R1+0x154] ;  /* 0x0001540001907983 */ /* 0x000f220000100800 */
[----:B------:R-:W-:Y:S02]  /*7a10*/  LEA R29, R29, UR9, 0x2 ;  /* 0x000000091d1d7c11 */ /* 0x000fe4000f8e10ff */
[----:B------:R-:W-:Y:S01]  /*7a20*/  LOP3.LUT R39, R39, 0xc, RZ, 0xc0, !PT ;  /* 0x0000000c27277812 */ /* 0x000fe200078ec0ff */
[----:B------:R-:W4:Y:S01]  /*7a30*/  LDL R145, [R1+0x15c] ;  /* 0x00015c0001917983 */ /* 0x000f220000100800 */
[----:B0-----:R-:W-:-:S03]  /*7a40*/  FMNMX R38, R38, R36, !PT ;  /* 0x0000002426267209 */ /* 0x001fc60007800000 */
[----:B------:R-:W-:Y:S01]  /*7a50*/  IMAD.IADD R36, R29, 0x1, R39 ;  /* 0x000000011d247824 */ /* 0x000fe200078e0227 */
[----:B------:R-:W-:Y:S01]  /*7a60*/  BAR.SYNC.DEFER_BLOCKING 0x0 ;  /* 0x0000000000007b1d */ /* 0x000fe20000010000 */
[----:B-1----:R-:W-:Y:S02]  /*7a70*/  FMNMX R30, R3, R30, !PT ;  /* 0x0000001e031e7209 */ /* 0x002fe40007800000 */
[----:B------:R-:W-:-:S03]  /*7a80*/  FMNMX R31, R4, R31, !PT ;  /* 0x0000001f041f7209 */ /* 0x000fc60007800000 */
[----:B------:R-:W4:Y:S01]  /*7a90*/  LDL R140, [R1+0x158] ;  /* 0x00015800018c7983 */ /* 0x000f220000100800 */
[----:B------:R-:W-:-:S03]  /*7aa0*/  FMNMX R37, R5, R37, !PT ;  /* 0x0000002505257209 */ /* 0x000fc60007800000 */
[----:B------:R-:W4:Y:S04]  /*7ab0*/  LDL R146, [R1+0x188] ;  /* 0x0001880001927983 */ /* 0x000f280000100800 */
[----:B------:R-:W4:Y:S04]  /*7ac0*/  LDL R147, [R1+0x194] ;  /* 0x0001940001937983 */ /* 0x000f280000100800 */
[----:B------:R0:W-:Y:S04]  /*7ad0*/  @P0 STS [R36+0x8000], R38 ;  /* 0x0080002624000388 */ /* 0x0001e80000000800 */
[----:B------:R-:W-:Y:S04]  /*7ae0*/  @P0 STS [R36+0x8080], R30 ;  /* 0x0080801e24000388 */ /* 0x000fe80000000800 */
[----:B------:R-:W-:Y:S04]  /*7af0*/  @P0 STS [R36+0x8100], R31 ;  /* 0x0081001f24000388 */ /* 0x000fe80000000800 */
[----:B------:R-:W-:Y:S01]  /*7b00*/  @P0 STS [R36+0x8180], R37 ;  /* 0x0081802524000388 */ /* 0x000fe20000000800 */
[----:B0-----:R-:W-:Y:S01]  /*7b10*/  LEA R38, R2, UR9, 0x2 ;  /* 0x0000000902267c11 */ /* 0x001fe2000f8e10ff */
[----:B------:R-:W-:Y:S06]  /*7b20*/  BAR.SYNC.DEFER_BLOCKING 0x0 ;  /* 0x0000000000007b1d */ /* 0x000fec0000010000 */
[----:B------:R-:W0:Y:S04]  /*7b30*/  @!P1 LDS R13, [R38+0x8000] ;  /* 0x00800000260d9984 */ /* 0x000e280000000800 */
[----:B0-----:R-:W0:Y:S02]  /*7b40*/  SHFL.BFLY PT, R2, R13, 0x2, 0x1f ;  /* 0x0c401f000d027f89 */ /* 0x001e2400000e0000 */
[----:B0-----:R-:W-:-:S05]  /*7b50*/  FMNMX R2, R13, R2, !PT ;  /* 0x000000020d027209 */ /* 0x001fca0007800000 */
[----:B------:R-:W0:Y:S02]  /*7b60*/  SHFL.BFLY PT, R3, R2, 0x1, 0x1f ;  /* 0x0c201f0002037f89 */ /* 0x000e2400000e0000 */
[----:B0-----:R-:W-:-:S05]  /*7b70*/  FMNMX R3, R2, R3, !PT ;  /* 0x0000000302037209 */ /* 0x001fca0007800000 */
[----:B------:R-:W-:Y:S01]  /*7b80*/  @P0 STS [R38+0x8000], R3 ;  /* 0x0080000326000388 */ /* 0x000fe20000000800 */
[----:B------:R-:W-:Y:S06]  /*7b90*/  BAR.SYNC.DEFER_BLOCKING 0x0 ;  /* 0x0000000000007b1d */ /* 0x000fec0000010000 */
[----:B------:R-:W0:Y:S04]  /*7ba0*/  LDS R2, [R29+0x8000] ;  /* 0x008000001d027984 */ /* 0x000e280000000800 */
[----:B------:R-:W1:Y:S04]  /*7bb0*/  LDS R3, [R29+0x8080] ;  /* 0x008080001d037984 */ /* 0x000e680000000800 */
[----:B------:R-:W1:Y:S04]  /*7bc0*/  LDS R4, [R29+0x8100] ;  /* 0x008100001d047984 */ /* 0x000e680000000800 */
[----:B------:R-:W5:Y:S01]  /*7bd0*/  LDS R5, [R29+0x8180] ;  /* 0x008180001d057984 */ /* 0x000f620000000800 */
[----:B0-----:R-:W-:-:S02]  /*7be0*/  FMNMX R2, R2, R6, !PT ;  /* 0x0000000602027209 */ /* 0x001fc40007800000 */
[----:B-1----:R-:W-:-:S03]  /*7bf0*/  FMNMX R3, R3, R9, !PT ;  /* 0x0000000903037209 */ /* 0x002fc60007800000 */
[--C-:B------:R-:W-:Y:S01]  /*7c00*/  FFMA R32, R32, UR7, -R2.reuse ;  /* 0x0000000720207c23 */ /* 0x100fe20008000802 */
[----:B------:R-:W-:Y:S01]  /*7c10*/  FMNMX R4, R4, R133, !PT ;  /* 0x0000008504047209 */ /* 0x000fe20007800000 */
[--C-:B------:R-:W-:Y:S01]  /*7c20*/  FFMA R34, R34, UR7, -R3.reuse ;  /* 0x0000000722227c23 */ /* 0x100fe20008000803 */
[----:B-----5:R-:W-:Y:S01]  /*7c30*/  FMNMX R5, R5, R132, !PT ;  /* 0x0000008405057209 */ /* 0x020fe20007800000 */
[----:B------:R-:W-:Y:S01]  /*7c40*/  FFMA R33, R33, UR7, -R2 ;  /* 0x0000000721217c23 */ /* 0x000fe20008000802 */
[----:B------:R-:W-:Y:S01]  /*7c50*/  FFMA R35, R35, UR7, -R3 ;  /* 0x0000000723237c23 */ /* 0x000fe20008000803 */
[----:B------:R-:W-:Y:S01]  /*7c60*/  FMUL R30, R32, 1.4426950216293334961 ;  /* 0x3fb8aa3b201e7820 */ /* 0x000fe20000400000 */
[--C-:B------:R-:W-:Y:S01]  /*7c70*/  FFMA R40, R40, UR7, -R4.reuse ;  /* 0x0000000728287c23 */ /* 0x100fe20008000804 */
[----:B------:R-:W-:Y:S01]  /*7c80*/  FFMA R41, R41, UR7, -R4 ;  /* 0x0000000729297c23 */ /* 0x000fe20008000804 */
[--C-:B------:R-:W-:Y:S01]  /*7c90*/  FFMA R42, R42, UR7, -R5.reuse ;  /* 0x000000072a2a7c23 */ /* 0x100fe20008000805 */
[----:B------:R-:W-:Y:S01]  /*7ca0*/  FFMA R43, R43, UR7, -R5 ;  /* 0x000000072b2b7c23 */ /* 0x000fe20008000805 */
[----:B------:R-:W-:Y:S01]  /*7cb0*/  FMUL R32, R34, 1.4426950216293334961 ;  /* 0x3fb8aa3b22207820 */ /* 0x000fe20000400000 */
[----:B------:R-:W-:Y:S01]  /*7cc0*/  FMUL R31, R33, 1.4426950216293334961 ;  /* 0x3fb8aa3b211f7820 */ /* 0x000fe20000400000 */
[----:B------:R-:W-:Y:S01]  /*7cd0*/  FMUL R34, R35, 1.4426950216293334961 ;  /* 0x3fb8aa3b23227820 */ /* 0x000fe20000400000 */
[----:B------:R-:W-:Y:S01]  /*7ce0*/  FMUL R40, R40, 1.4426950216293334961 ;  /* 0x3fb8aa3b28287820 */ /* 0x000fe20000400000 */
[----:B------:R-:W-:Y:S01]  /*7cf0*/  FMUL R41, R41, 1.4426950216293334961 ;  /* 0x3fb8aa3b29297820 */ /* 0x000fe20000400000 */
[----:B------:R-:W-:Y:S01]  /*7d00*/  FMUL R42, R42, 1.4426950216293334961 ;  /* 0x3fb8aa3b2a2a7820 */ /* 0x000fe20000400000 */
[----:B------:R-:W-:Y:S01]  /*7d10*/  FMUL R43, R43, 1.4426950216293334961 ;  /* 0x3fb8aa3b2b2b7820 */ /* 0x000fe20000400000 */
[----:B------:R-:W-:Y:S08]  /*7d20*/  MUFU.EX2 R30, R30 ;  /* 0x0000001e001e7308 */ /* 0x000ff00000000800 */
[----:B------:R-:W0:Y:S08]  /*7d30*/  MUFU.EX2 R31, R31 ;  /* 0x0000001f001f7308 */ /* 0x000e300000000800 */
[----:B------:R-:W-:Y:S08]  /*7d40*/  MUFU.EX2 R32, R32 ;  /* 0x0000002000207308 */ /* 0x000ff00000000800 */
[----:B------:R-:W1:Y:S08]  /*7d50*/  MUFU.EX2 R34, R34 ;  /* 0x0000002200227308 */ /* 0x000e700000000800 */
[----:B------:R-:W-:Y:S08]  /*7d60*/  MUFU.EX2 R92, R40 ;  /* 0x00000028005c7308 */ /* 0x000ff00000000800 */
[----:B------:R-:W5:Y:S08]  /*7d70*/  MUFU.EX2 R93, R41 ;  /* 0x00000029005d7308 */ /* 0x000f700000000800 */
[----:B------:R0:W-:Y:S08]  /*7d80*/  MUFU.EX2 R124, R42 ;  /* 0x0000002a007c7308 */ /* 0x0001f00000000800 */
[----:B------:R2:W3:Y:S01]  /*7d90*/  MUFU.EX2 R125, R43 ;  /* 0x0000002b007d7308 */ /* 0x0004e20000000800 */
[----:B0-----:R-:W-:Y:S01]  /*7da0*/  FADD R42, R30, R31 ;  /* 0x0000001f1e2a7221 */ /* 0x001fe20000000000 */
[----:B-1----:R-:W-:Y:S01]  /*7db0*/  FADD R40, R32, R34 ;  /* 0x0000002220287221 */ /* 0x002fe20000000000 */
[----:B-----5:R-:W-:-:S04]  /*7dc0*/  FADD R39, R92, R93 ;  /* 0x0000005d5c277221 */ /* 0x020fc80000000000 */
[----:B------:R-:W0:Y:S04]  /*7dd0*/  SHFL.BFLY PT, R41, R40, 0x2, 0x1f ;  /* 0x0c401f0028297f89 */ /* 0x000e2800000e0000 */
[----:B--2---:R-:W1:Y:S01]  /*7de0*/  SHFL.BFLY PT, R43, R42, 0x2, 0x1f ;  /* 0x0c401f002a2b7f89 */ /* 0x004e6200000e0000 */
[----:B---3--:R-:W-:-:S03]  /*7df0*/  FADD R37, R124, R125 ;  /* 0x0000007d7c257221 */ /* 0x008fc60000000000 */
[----:B------:R-:W2:Y:S04]  /*7e00*/  SHFL.BFLY PT, R33, R39, 0x2, 0x1f ;  /* 0x0c401f0027217f89 */ /* 0x000ea800000e0000 */
[----:B------:R-:W3:Y:S01]  /*7e10*/  SHFL.BFLY PT, R35, R37, 0x2, 0x1f ;  /* 0x0c401f0025237f89 */ /* 0x000ee200000e0000 */
[----:B0-----:R-:W-:Y:S01]  /*7e20*/  FADD R41, R40, R41 ;  /* 0x0000002928297221 */ /* 0x001fe20000000000 */
[----:B-1----:R-:W-:Y:S01]  /*7e30*/  FADD R43, R42, R43 ;  /* 0x0000002b2a2b7221 */ /* 0x002fe20000000000 */
[----:B--2---:R-:W-:Y:S01]  /*7e40*/  FADD R33, R39, R33 ;  /* 0x0000002127217221 */ /* 0x004fe20000000000 */
[----:B---3--:R-:W-:Y:S02]  /*7e50*/  FADD R35, R37, R35 ;  /* 0x0000002325237221 */ /* 0x008fe40000000000 */
[----:B------:R-:W0:Y:S04]  /*7e60*/  SHFL.BFLY PT, R39, R41, 0x1, 0x1f ;  /* 0x0c201f0029277f89 */ /* 0x000e2800000e0000 */
[----:B------:R-:W1:Y:S04]  /*7e70*/  SHFL.BFLY PT, R37, R43, 0x1, 0x1f ;  /* 0x0c201f002b257f89 */ /* 0x000e6800000e0000 */
[----:B------:R-:W2:Y:S04]  /*7e80*/  SHFL.BFLY PT, R40, R33, 0x1, 0x1f ;  /* 0x0c201f0021287f89 */ /* 0x000ea800000e0000 */
[----:B------:R-:W3:Y:S01]  /*7e90*/  SHFL.BFLY PT, R42, R35, 0x1, 0x1f ;  /* 0x0c201f00232a7f89 */ /* 0x000ee200000e0000 */
[----:B0-----:R-:W-:Y:S01]  /*7ea0*/  FADD R39, R41, R39 ;  /* 0x0000002729277221 */ /* 0x001fe20000000000 */
[----:B------:R-:W-:Y:S01]  /*7eb0*/  BAR.SYNC.DEFER_BLOCKING 0x0 ;  /* 0x0000000000007b1d */ /* 0x000fe20000010000 */
[----:B-1----:R-:W-:Y:S01]  /*7ec0*/  FADD R37, R43, R37 ;  /* 0x000000252b257221 */ /* 0x002fe20000000000 */
[----:B--2---:R-:W-:Y:S01]  /*7ed0*/  FADD R40, R33, R40 ;  /* 0x0000002821287221 */ /* 0x004fe20000000000 */
[----:B---3--:R-:W-:-:S03]  /*7ee0*/  FADD R42, R35, R42 ;  /* 0x0000002a232a7221 */ /* 0x008fc60000000000 */
[----:B------:R-:W-:Y:S04]  /*7ef0*/  @P0 STS [R36+0x8000], R37 ;  /* 0x0080002524000388 */ /* 0x000fe80000000800 */
[----:B------:R-:W-:Y:S04]  /*7f00*/  @P0 STS [R36+0x8080], R39 ;  /* 0x0080802724000388 */ /* 0x000fe80000000800 */
[----:B------:R-:W-:Y:S04]  /*7f10*/  @P0 STS [R36+0x8100], R40 ;  /* 0x0081002824000388 */ /* 0x000fe80000000800 */
[----:B------:R-:W-:Y:S01]  /*7f20*/  @P0 STS [R36+0x8180], R42 ;  /* 0x0081802a24000388 */ /* 0x000fe20000000800 */
[----:B------:R-:W-:Y:S06]  /*7f30*/  BAR.SYNC.DEFER_BLOCKING 0x0 ;  /* 0x0000000000007b1d */ /* 0x000fec0000010000 */
[----:B------:R-:W0:Y:S04]  /*7f40*/  @!P1 LDS R14, [R38+0x8000] ;  /* 0x00800000260e9984 */ /* 0x000e280000000800 */
[----:B0-----:R-:W0:Y:S02]  /*7f50*/  SHFL.BFLY PT, R33, R14, 0x2, 0x1f ;  /* 0x0c401f000e217f89 */ /* 0x001e2400000e0000 */
[----:B0-----:R-:W-:-:S05]  /*7f60*/  FADD R33, R14, R33 ;  /* 0x000000210e217221 */ /* 0x001fca0000000000 */
[----:B------:R-:W0:Y:S01]  /*7f70*/  SHFL.BFLY PT, R35, R33, 0x1, 0x1f ;  /* 0x0c201f0021237f89 */ /* 0x000e2200000e0000 */
[----:B------:R-:W-:Y:S02]  /*7f80*/  IADD3 R40, P3, R243, UR5, RZ ;  /* 0x00000005f3287c10 */ /* 0x000fe4000ff7e0ff */
[----:B------:R-:W-:Y:S01]  /*7f90*/  IADD3 R36, P2, R245, UR5, RZ ;  /* 0x00000005f5247c10 */ /* 0x000fe2000ff5e0ff */
[----:B------:R-:W2:Y:S01]  /*7fa0*/  LDL R243, [R1+0x248] ;  /* 0x0002480001f37983 */ /* 0x000ea20000100800 */
[----:B0-----:R-:W-:Y:S01]  /*7fb0*/  FADD R33, R33, R35 ;  /* 0x0000002321217221 */ /* 0x001fe20000000000 */
[----:B------:R-:W-:Y:S02]  /*7fc0*/  IADD3.X R41, R237, UR10, RZ, P3, !PT ;  /* 0x0000000aed297c10 */ /* 0x000fe40009ffe4ff */
[----:B------:R-:W3:Y:S04]  /*7fd0*/  LDL R245, [R1+0x250] ;  /* 0x0002500001f57983 */ /* 0x000ee80000100800 */
[----:B------:R0:W-:Y:S01]  /*7fe0*/  @P0 STS [R38+0x8000], R33 ;  /* 0x0080002126000388 */ /* 0x0001e20000000800 */
[----:B------:R-:W-:Y:S01]  /*7ff0*/  BAR.SYNC.DEFER_BLOCKING 0x0 ;  /* 0x0000000000007b1d */ /* 0x000fe20000010000 */
[----:B------:R-:W-:-:S02]  /*8000*/  IADD3.X R37, R241, UR10, RZ, P2, !PT ;  /* 0x0000000af1257c10 */ /* 0x000fc400097fe4ff */
[----:B------:R-:W-:-:S04]  /*8010*/  IADD3 R90, P3, R236, UR5, RZ ;  /* 0x00000005ec5a7c10 */ /* 0x000fc8000ff7e0ff */
[----:B------:R-:W-:Y:S01]  /*8020*/  IADD3.X R91, R231, UR10, RZ, P3, !PT ;  /* 0x0000000ae75b7c10 */ /* 0x000fe20009ffe4ff */
[----:B------:R-:W5:Y:S01]  /*8030*/  LDL R237, [R1+0x22c] ;  /* 0x00022c0001ed7983 */ /* 0x000f620000100800 */
[----:B0-----:R-:W-:-:S03]  /*8040*/  IADD3 R38, P2, R239, UR5, RZ ;  /* 0x00000005ef267c10 */ /* 0x001fc6000ff5e0ff */
[----:B------:R-:W2:Y:S01]  /*8050*/  LDL R231, [R1+0x1d4] ;  /* 0x0001d40001e77983 */ /* 0x000ea20000100800 */
[----:B------:R-:W-:-:S03]  /*8060*/  IADD3.X R39, R235, UR10, RZ, P2, !PT ;  /* 0x0000000aeb277c10 */ /* 0x000fc600097fe4ff */
[----:B------:R-:W3:Y:S04]  /*8070*/  LDL R241, [R1+0x240] ;  /* 0x0002400001f17983 */ /* 0x000ee80000100800 */
[----:B------:R-:W3:Y:S04]  /*8080*/  LDL R236, [R1+0x234] ;  /* 0x0002340001ec7983 */ /* 0x000ee80000100800 */
[----:B------:R-:W3:Y:S04]  /*8090*/  LDG.E.U8 R36, desc[UR14][R36.64] ;  /* 0x0000000e24247981 */ /* 0x000ee8000c1e1100 */
[----:B------:R-:W3:Y:S01]  /*80a0*/  LDG.E.U8 R90, desc[UR14][R90.64] ;  /* 0x0000000e5a5a7981 */ /* 0x000ee2000c1e1100 */
[----:B------:R-:W-:-:S03]  /*80b0*/  IADD3 R42, P2, R233, UR5, RZ ;  /* 0x00000005e92a7c10 */ /* 0x000fc6000ff5e0ff */
[----:B------:R0:W3:Y:S04]  /*80c0*/  LDG.E.U8 R33, desc[UR14][R38.64] ;  /* 0x0000000e26217981 */ /* 0x0000e8000c1e1100 */
[----:B------:R-:W5:Y:S04]  /*80d0*/  LDL R37, [R1+0xd4] ;  /* 0x0000d40001257983 */ /* 0x000f680000100800 */
[----:B------:R-:W2:Y:S01]  /*80e0*/  LDL R91, [R1+0xdc] ;  /* 0x0000dc00015b7983 */ /* 0x000ea20000100800 */
[----:B------:R-:W-:Y:S02]  /*80f0*/  IADD3.X R43, R229, UR10, RZ, P2, !PT ;  /* 0x0000000ae52b7c10 */ /* 0x000fe400097fe4ff */
[----:B0-----:R-:W-:Y:S01]  /*8100*/  IADD3 R38, P3, R230, UR5, RZ ;  /* 0x00000005e6267c10 */ /* 0x001fe2000ff7e0ff */
[----:B------:R0:W3:Y:S03]  /*8110*/  LDG.E.U8 R35, desc[UR14][R40.64] ;  /* 0x0000000e28237981 */ /* 0x0000e6000c1e1100 */
[----:B------:R-:W-:Y:S01]  /*8120*/  IADD3.X R39, R89, UR10, RZ, P3, !PT ;  /* 0x0000000a59277c10 */ /* 0x000fe20009ffe4ff */
[----:B------:R-:W3:Y:S04]  /*8130*/  LDL R233, [R1+0x1c4] ;  /* 0x0001c40001e97983 */ /* 0x000ee80000100800 */
[----:B------:R1:W3:Y:S01]  /*8140*/  LDG.E.U8 R89, desc[UR14][R42.64] ;  /* 0x0000000e2a597981 */ /* 0x0002e2000c1e1100 */
[----:B0-----:R-:W-:-:S03]  /*8150*/  IADD3 R40, P2, R227, UR5, RZ ;  /* 0x00000005e3287c10 */ /* 0x001fc6000ff5e0ff */
[----:B------:R-:W3:Y:S01]  /*8160*/  LDL R230, [R1+0x1dc] ;  /* 0x0001dc0001e67983 */ /* 0x000ee20000100800 */
[----:B------:R-:W-:-:S03]  /*8170*/  IADD3.X R41, R88, UR10, RZ, P2, !PT ;  /* 0x0000000a58297c10 */ /* 0x000fc600097fe4ff */
[----:B------:R0:W3:Y:S01]  /*8180*/  LDG.E.U8 R88, desc[UR14][R38.64] ;  /* 0x0000000e26587981 */ /* 0x0000e2000c1e1100 */
[----:B-1----:R-:W-:-:S03]  /*8190*/  IADD3 R42, P3, R95, UR5, RZ ;  /* 0x000000055f2a7c10 */ /* 0x002fc6000ff7e0ff */
[----:B------:R-:W3:Y:S01]  /*81a0*/  LDL R95, [R1+0xd8] ;  /* 0x0000d800015f7983 */ /* 0x000ee20000100800 */
[----:B------:R-:W-:-:S03]  /*81b0*/  IADD3.X R43, R47, UR10, RZ, P3, !PT ;  /* 0x0000000a2f2b7c10 */ /* 0x000fc60009ffe4ff */
[----:B------:R1:W3:Y:S01]  /*81c0*/  LDG.E.U8 R47, desc[UR14][R40.64] ;  /* 0x0000000e282f7981 */ /* 0x0002e2000c1e1100 */
[----:B0-----:R-:W-:-:S03]  /*81d0*/  IADD3 R38, P2, R94, UR5, RZ ;  /* 0x000000055e267c10 */ /* 0x001fc6000ff5e0ff */
[----:B------:R-:W3:Y:S01]  /*81e0*/  LDL R94, [R1+0xec] ;  /* 0x0000ec00015e7983 */ /* 0x000ee20000100800 */
[----:B------:R-:W-:-:S03]  /*81f0*/  IADD3.X R39, R46, UR10, RZ, P2, !PT ;  /* 0x0000000a2e277c10 */ /* 0x000fc600097fe4ff */
[----:B------:R4:W3:Y:S01]  /*8200*/  LDG.E.U8 R46, desc[UR14][R42.64] ;  /* 0x0000000e2a2e7981 */ /* 0x0008e2000c1e1100 */
[----:B-1----:R-:W-:-:S03]  /*8210*/  IADD3 R40, P3, R98, UR5, RZ ;  /* 0x0000000562287c10 */ /* 0x002fc6000ff7e0ff */
[----:B------:R-:W3:Y:S04]  /*8220*/  LDL R98, [R1+0xf4] ;  /* 0x0000f40001627983 */ /* 0x000ee80000100800 */
[----:B------:R-:W3:Y:S01]  /*8230*/  LDL R229, [R1+0x1e4] ;  /* 0x0001e40001e57983 */ /* 0x000ee20000100800 */
[----:B----4-:R-:W-:-:S03]  /*8240*/  IADD3 R42, P2, R128, UR5, RZ ;  /* 0x00000005802a7c10 */ /* 0x010fc6000ff5e0ff */
[----:B------:R-:W4:Y:S01]  /*8250*/  LDL R128, [R1+0xf0] ;  /* 0x0000f00001807983 */ /* 0x000f220000100800 */
[----:B------:R-:W-:Y:S02]  /*8260*/  IADD3.X R41, R45, UR10, RZ, P3, !PT ;  /* 0x0000000a2d297c10 */ /* 0x000fe40009ffe4ff */
[----:B------:R-:W-:Y:S01]  /*8270*/  IADD3.X R43, R44, UR10, RZ, P2, !PT ;  /* 0x0000000a2c2b7c10 */ /* 0x000fe200097fe4ff */
[----:B------:R0:W4:Y:S04]  /*8280*/  LDG.E.U8 R45, desc[UR14][R38.64] ;  /* 0x0000000e262d7981 */ /* 0x000128000c1e1100 */
[----:B------:R5:W4:Y:S04]  /*8290*/  LDG.E.U8 R44, desc[UR14][R40.64] ;  /* 0x0000000e282c7981 */ /* 0x000b28000c1e1100 */
[----:B------:R-:W4:Y:S01]  /*82a0*/  LDG.E.U8 R43, desc[UR14][R42.64] ;  /* 0x0000000e2a2b7981 */ /* 0x000f22000c1e1100 */
[----:B0-----:R-:W-:-:S03]  /*82b0*/  IADD3 R38, P3, R97, UR5, RZ ;  /* 0x0000000561267c10 */ /* 0x001fc6000ff7e0ff */
[----:B------:R-:W4:Y:S01]  /*82c0*/  LDL R227, [R1+0x1ec] ;  /* 0x0001ec0001e37983 */ /* 0x000f220000100800 */
[----:B------:R-:W-:-:S03]  /*82d0*/  IADD3.X R39, R96, UR10, RZ, P3, !PT ;  /* 0x0000000a60277c10 */ /* 0x000fc60009ffe4ff */
[----:B------:R-:W4:Y:S04]  /*82e0*/  LDL R239, [R1+0x224] ;  /* 0x0002240001ef7983 */ /* 0x000f280000100800 */
[----:B------:R0:W4:Y:S04]  /*82f0*/  LDG.E.U8 R42, desc[UR14][R38.64] ;  /* 0x0000000e262a7981 */ /* 0x000128000c1e1100 */
[----:B------:R-:W4:Y:S01]  /*8300*/  LDL R235, [R1+0x228] ;  /* 0x0002280001eb7983 */ /* 0x000f220000100800 */
[----:B-----5:R-:W-:-:S03]  /*8310*/  IADD3 R40, P2, R37, UR5, RZ ;  /* 0x0000000525287c10 */ /* 0x020fc6000ff5e0ff */
[----:B------:R-:W5:Y:S01]  /*8320*/  LDL R37, [R1+0xf8] ;  /* 0x0000f80001257983 */ /* 0x000f620000100800 */
[----:B--2---:R-:W-:-:S03]  /*8330*/  IADD3 R96, P3, R91, UR5, RZ ;  /* 0x000000055b607c10 */ /* 0x004fc6000ff7e0ff */
[----:B------:R-:W2:Y:S01]  /*8340*/  LDL R91, [R1+0x100] ;  /* 0x00010000015b7983 */ /* 0x000ea20000100800 */
[----:B------:R-:W-:Y:S02]  /*8350*/  IADD3.X R41, R127, UR10, RZ, P2, !PT ;  /* 0x0000000a7f297c10 */ /* 0x000fe400097fe4ff */
[----:B0-----:R-:W-:Y:S01]  /*8360*/  IADD3 R38, P2, R126, UR5, RZ ;  /* 0x000000057e267c10 */ /* 0x001fe2000ff5e0ff */
[----:B------:R-:W2:Y:S04]  /*8370*/  LDL R127, [R1+0x110] ;  /* 0x00011000017f7983 */ /* 0x000ea80000100800 */
[----:B------:R-:W2:Y:S01]  /*8380*/  LDL R126, [R1+0x108] ;  /* 0x00010800017e7983 */ /* 0x000ea20000100800 */
[----:B------:R-:W-:-:S03]  /*8390*/  IADD3.X R39, R99, UR10, RZ, P2, !PT ;  /* 0x0000000a63277c10 */ /* 0x000fc600097fe4ff */
[----:B------:R-:W2:Y:S04]  /*83a0*/  LDG.E.U8 R41, desc[UR14][R40.64] ;  /* 0x0000000e28297981 */ /* 0x000ea8000c1e1100 */
[----:B------:R-:W2:Y:S01]  /*83b0*/  LDG.E.U8 R39, desc[UR14][R38.64] ;  /* 0x0000000e26277981 */ /* 0x000ea2000c1e1100 */
[----:B---3--:R-:W-:-:S04]  /*83c0*/  IADD3 R98, P2, R98, UR5, RZ ;  /* 0x0000000562627c10 */ /* 0x008fc8000ff5e0ff */
[----:B----4-:R-:W-:Y:S02]  /*83d0*/  IADD3.X R99, R128, UR10, RZ, P2, !PT ;  /* 0x0000000a80637c10 */ /* 0x010fe400097fe4ff */
[----:B------:R-:W3:Y:S01]  /*83e0*/  LDL R128, [R1+0x128] ;  /* 0x0001280001807983 */ /* 0x000ee20000100800 */
[----:B------:R-:W-:Y:S02]  /*83f0*/  IADD3.X R97, R95, UR10, RZ, P3, !PT ;  /* 0x0000000a5f617c10 */ /* 0x000fe40009ffe4ff */
[----:B------:R-:W-:-:S03]  /*8400*/  IADD3 R94, P3, R94, UR5, RZ ;  /* 0x000000055e5e7c10 */ /* 0x000fc6000ff7e0ff */
[----:B------:R0:W4:Y:S01]  /*8410*/  LDG.E.U8 R40, desc[UR14][R96.64] ;  /* 0x0000000e60287981 */ /* 0x000122000c1e1100 */
[----:B------:R-:W-:-:S03]  /*8420*/  IADD3.X R95, R131, UR10, RZ, P3, !PT ;  /* 0x0000000a835f7c10 */ /* 0x000fc60009ffe4ff */
[----:B------:R-:W4:Y:S04]  /*8430*/  LDL R131, [R1+0x134] ;  /* 0x0001340001837983 */ /* 0x000f280000100800 */
[----:B------:R1:W4:Y:S01]  /*8440*/  LDG.E.U8 R38, desc[UR14][R94.64] ;  /* 0x0000000e5e267981 */ /* 0x000322000c1e1100 */
[----:B0-----:R-:W-:-:S03]  /*8450*/  IADD3 R96, P3, R130, UR5, RZ ;  /* 0x0000000582607c10 */ /* 0x001fc6000ff7e0ff */
[----:B------:R-:W4:Y:S01]  /*8460*/  LDL R130, [R1+0x120] ;  /* 0x0001200001827983 */ /* 0x000f220000100800 */
[----:B-1----:R-:W-:-:S03]  /*8470*/  IADD3 R94, P2, R139, UR5, RZ ;  /* 0x000000058b5e7c10 */ /* 0x002fc6000ff5e0ff */
[----:B------:R-:W4:Y:S01]  /*8480*/  LDL R139, [R1+0x150] ;  /* 0x00015000018b7983 */ /* 0x000f220000100800 */
[----:B-----5:R-:W-:-:S03]  /*8490*/  IADD3.X R97, R37, UR10, RZ, P3, !PT ;  /* 0x0000000a25617c10 */ /* 0x020fc60009ffe4ff */
[----:B------:R0:W5:Y:S01]  /*84a0*/  LDG.E.U8 R37, desc[UR14][R98.64] ;  /* 0x0000000e62257981 */ /* 0x000162000c1e1100 */
[----:B--2---:R-:W-:-:S03]  /*84b0*/  IADD3.X R95, R91, UR10, RZ, P2, !PT ;  /* 0x0000000a5b5f7c10 */ /* 0x004fc600097fe4ff */
[----:B------:R1:W2:Y:S01]  /*84c0*/  LDG.E.U8 R91, desc[UR14][R96.64] ;  /* 0x0000000e605b7981 */ /* 0x0002a2000c1e1100 */
[----:B0-----:R-:W-:-:S03]  /*84d0*/  IADD3 R98, P3, R134, UR5, RZ ;  /* 0x0000000586627c10 */ /* 0x001fc6000ff7e0ff */
[----:B------:R-:W5:Y:S01]  /*84e0*/  LDL R134, [R1+0x130] ;  /* 0x0001300001867983 */ /* 0x000f620000100800 */
[----:B-1----:R-:W-:-:S03]  /*84f0*/  IADD3 R96, P2, R135, UR5, RZ ;  /* 0x0000000587607c10 */ /* 0x002fc6000ff5e0ff */
[----:B------:R-:W2:Y:S01]  /*8500*/  LDL R135, [R1+0x138] ;  /* 0x0001380001877983 */ /* 0x000ea20000100800 */
[----:B------:R-:W-:-:S03]  /*8510*/  IADD3.X R99, R126, UR10, RZ, P3, !PT ;  /* 0x0000000a7e637c10 */ /* 0x000fc60009ffe4ff */
[----:B------:R0:W2:Y:S01]  /*8520*/  LDG.E.U8 R126, desc[UR14][R94.64] ;  /* 0x0000000e5e7e7981 */ /* 0x0000a2000c1e1100 */
[----:B------:R-:W-:-:S03]  /*8530*/  IADD3.X R97, R127, UR10, RZ, P2, !PT ;  /* 0x0000000a7f617c10 */ /* 0x000fc600097fe4ff */
[----:B------:R1:W2:Y:S01]  /*8540*/  LDG.E.U8 R127, desc[UR14][R98.64] ;  /* 0x0000000e627f7981 */ /* 0x0002a2000c1e1100 */
[----:B0-----:R-:W-:-:S03]  /*8550*/  IADD3 R94, P3, R137, UR5, RZ ;  /* 0x00000005895e7c10 */ /* 0x001fc6000ff7e0ff */
[----:B------:R-:W2:Y:S01]  /*8560*/  LDL R137, [R1+0x140] ;  /* 0x0001400001897983 */ /* 0x000ea20000100800 */
[----:B-1----:R-:W-:-:S03]  /*8570*/  IADD3 R98, P2, R138, UR5, RZ ;  /* 0x000000058a627c10 */ /* 0x002fc6000ff5e0ff */
[----:B------:R-:W2:Y:S01]  /*8580*/  LDL R138, [R1+0x148] ;  /* 0x00014800018a7983 */ /* 0x000ea20000100800 */
[----:B------:R-:W-:-:S03]  /*8590*/  IADD3.X R95, R129, UR10, RZ, P3, !PT ;  /* 0x0000000a815f7c10 */ /* 0x000fc60009ffe4ff */
[----:B------:R0:W2:Y:S02]  /*85a0*/  LDG.E.U8 R129, desc[UR14][R96.64] ;  /* 0x0000000e60817981 */ /* 0x0000a4000c1e1100 */
[----:B0-----:R-:W-:Y:S02]  /*85b0*/  IADD3 R96, P3, R136, UR5, RZ ;  /* 0x0000000588607c10 */ /* 0x001fe4000ff7e0ff */
[----:B------:R-:W2:Y:S02]  /*85c0*/  LDL R136, [R1+0x164] ;  /* 0x0001640001887983 */ /* 0x000ea40000100800 */
[----:B---3--:R-:W-:Y:S02]  /*85d0*/  IADD3.X R97, R128, UR10, RZ, P3, !PT ;  /* 0x0000000a80617c10 */ /* 0x008fe40009ffe4ff */
[----:B------:R-:W3:Y:S01]  /*85e0*/  LDL R128, [R1+0x16c] ;  /* 0x00016c0001807983 */ /* 0x000ee20000100800 */
[----:B----4-:R-:W-:-:S03]  /*85f0*/  IADD3.X R99, R130, UR10, RZ, P2, !PT ;  /* 0x0000000a82637c10 */ /* 0x010fc600097fe4ff */
[----:B------:R0:W4:Y:S02]  /*8600*/  LDG.E.U8 R130, desc[UR14][R94.64] ;  /* 0x0000000e5e827981 */ /* 0x000124000c1e1100 */
[----:B0-----:R-:W-:Y:S02]  /*8610*/  IADD3 R94, P2, R131, UR5, RZ ;  /* 0x00000005835e7c10 */ /* 0x001fe4000ff5e0ff */
[----:B------:R0:W4:Y:S02]  /*8620*/  LDG.E.U8 R131, desc[UR14][R98.64] ;  /* 0x0000000e62837981 */ /* 0x000124000c1e1100 */
[----:B0-----:R-:W-:Y:S02]  /*8630*/  IADD3 R98, P3, R141, UR5, RZ ;  /* 0x000000058d627c10 */ /* 0x001fe4000ff7e0ff */
        /* <DEDUP_REMOVED lines=23> */
[----:B---3--:R-:W-:-:S03]  /*87b0*/  IADD3 R98, P3, R128, UR5, RZ ;  /* 0x0000000580627c10 */ /* 0x008fc6000ff7e0ff */
[----:B------:R-:W3:Y:S01]  /*87c0*/  LDL R128, [R1+0x190] ;  /* 0x0001900001807983 */ /* 0x000ee20000100800 */
[----:B----4-:R-:W-:-:S03]  /*87d0*/  IADD3.X R95, R141, UR10, RZ, P2, !PT ;  /* 0x0000000a8d5f7c10 */ /* 0x010fc600097fe4ff */
[----:B------:R0:W4:Y:S02]  /*87e0*/  LDG.E.U8 R141, desc[UR14][R96.64] ;  /* 0x0000000e608d7981 */ /* 0x000124000c1e1100 */
[----:B0-----:R-:W-:Y:S02]  /*87f0*/  IADD3 R96, P2, R149, UR5, RZ ;  /* 0x0000000595607c10 */ /* 0x001fe4000ff5e0ff */
[----:B------:R-:W4:Y:S01]  /*8800*/  LDL R149, [R1+0x1a0] ;  /* 0x0001a00001957983 */ /* 0x000f220000100800 */
[----:B-----5:R-:W-:-:S03]  /*8810*/  IADD3.X R99, R142, UR10, RZ, P3, !PT ;  /* 0x0000000a8e637c10 */ /* 0x020fc60009ffe4ff */
[----:B------:R-:W5:Y:S01]  /*8820*/  LDG.E.U8 R142, desc[UR14][R94.64] ;  /* 0x0000000e5e8e7981 */ /* 0x000f62000c1e1100 */
[----:B--2---:R-:W-:-:S03]  /*8830*/  IADD3.X R97, R143, UR10, RZ, P2, !PT ;  /* 0x0000000a8f617c10 */ /* 0x004fc600097fe4ff */
[----:B------:R0:W2:Y:S02]  /*8840*/  LDG.E.U8 R143, desc[UR14][R98.64] ;  /* 0x0000000e628f7981 */ /* 0x0000a4000c1e1100 */
[----:B0-----:R-:W-:Y:S02]  /*8850*/  IADD3 R98, P2, R151, UR5, RZ ;  /* 0x0000000597627c10 */ /* 0x001fe4000ff5e0ff */
[----:B------:R-:W5:Y:S01]  /*8860*/  LDL R151, [R1+0x1a8] ;  /* 0x0001a80001977983 */ /* 0x000f620000100800 */
[----:B------:R-:W-:-:S03]  /*8870*/  IADD3 R94, P3, R211, UR5, RZ ;  /* 0x00000005d35e7c10 */ /* 0x000fc6000ff7e0ff */
[----:B------:R-:W2:Y:S01]  /*8880*/  LDL R211, [R1+0x1cc] ;  /* 0x0001cc0001d37983 */ /* 0x000ea20000100800 */
[----:B------:R-:W-:-:S03]  /*8890*/  IADD3.X R95, R144, UR10, RZ, P3, !PT ;  /* 0x0000000a905f7c10 */ /* 0x000fc60009ffe4ff */
[----:B------:R0:W2:Y:S01]  /*88a0*/  LDG.E.U8 R144, desc[UR14][R96.64] ;  /* 0x0000000e60907981 */ /* 0x0000a2000c1e1100 */
[----:B------:R-:W-:-:S03]  /*88b0*/  IADD3.X R99, R145, UR10, RZ, P2, !PT ;  /* 0x0000000a91637c10 */ /* 0x000fc600097fe4ff */
[----:B------:R1:W2:Y:S01]  /*88c0*/  LDG.E.U8 R145, desc[UR14][R94.64] ;  /* 0x0000000e5e917981 */ /* 0x0002a2000c1e1100 */
[----:B0-----:R-:W-:-:S03]  /*88d0*/  IADD3 R96, P3, R207, UR5, RZ ;  /* 0x00000005cf607c10 */ /* 0x001fc6000ff7e0ff */
[----:B------:R-:W2:Y:S01]  /*88e0*/  LDL R207, [R1+0x1b0] ;  /* 0x0001b00001cf7983 */ /* 0x000ea20000100800 */
[----:B------:R-:W-:-:S03]  /*88f0*/  IADD3.X R97, R146, UR10, RZ, P3, !PT ;  /* 0x0000000a92617c10 */ /* 0x000fc60009ffe4ff */
[----:B------:R0:W2:Y:S01]  /*8900*/  LDG.E.U8 R146, desc[UR14][R98.64] ;  /* 0x0000000e62927981 */ /* 0x0000a2000c1e1100 */
[----:B-1----:R-:W-:-:S03]  /*8910*/  IADD3 R94, P2, R147, UR5, RZ ;  /* 0x00000005935e7c10 */ /* 0x002fc6000ff5e0ff */
[----:B------:R1:W2:Y:S01]  /*8920*/  LDG.E.U8 R147, desc[UR14][R96.64] ;  /* 0x0000000e60937981 */ /* 0x0002a2000c1e1100 */
[----:B---3--:R-:W-:-:S03]  /*8930*/  IADD3.X R95, R128, UR10, RZ, P2, !PT ;  /* 0x0000000a805f7c10 */ /* 0x008fc600097fe4ff */
[----:B------:R-:W3:Y:S01]  /*8940*/  LDL R128, [R1+0x1c8] ;  /* 0x0001c80001807983 */ /* 0x000ee20000100800 */
[----:B0-----:R-:W-:-:S03]  /*8950*/  IADD3 R98, P3, R136, UR5, RZ ;  /* 0x0000000588627c10 */ /* 0x001fc6000ff7e0ff */
[----:B------:R-:W3:Y:S01]  /*8960*/  LDL R136, [R1+0x1c0] ;  /* 0x0001c00001887983 */ /* 0x000ee20000100800 */
[----:B------:R-:W-:-:S03]  /*8970*/  IADD3.X R99, R148, UR10, RZ, P3, !PT ;  /* 0x0000000a94637c10 */ /* 0x000fc60009ffe4ff */
[----:B------:R0:W3:Y:S01]  /*8980*/  LDG.E.U8 R148, desc[UR14][R94.64] ;  /* 0x0000000e5e947981 */ /* 0x0000e2000c1e1100 */
[----:B-1----:R-:W-:-:S03]  /*8990*/  IADD3 R96, P2, R223, UR5, RZ ;  /* 0x00000005df607c10 */ /* 0x002fc6000ff5e0ff */
[----:B------:R-:W3:Y:S01]  /*89a0*/  LDL R223, [R1+0x1f4] ;  /* 0x0001f40001df7983 */ /* 0x000ee20000100800 */
[----:B0-----:R-:W-:-:S03]  /*89b0*/  IADD3 R94, P3, R215, UR5, RZ ;  /* 0x00000005d75e7c10 */ /* 0x001fc6000ff7e0ff */
[----:B------:R-:W3:Y:S01]  /*89c0*/  LDL R215, [R1+0x1d8] ;  /* 0x0001d80001d77983 */ /* 0x000ee20000100800 */
[----:B----4-:R-:W-:-:S03]  /*89d0*/  IADD3.X R97, R149, UR10, RZ, P2, !PT ;  /* 0x0000000a95617c10 */ /* 0x010fc600097fe4ff */
[----:B------:R0:W4:Y:S02]  /*89e0*/  LDG.E.U8 R149, desc[UR14][R98.64] ;  /* 0x0000000e62957981 */ /* 0x000124000c1e1100 */
[----:B0-----:R-:W-:Y:S02]  /*89f0*/  IADD3 R98, P2, R217, UR5, RZ ;  /* 0x00000005d9627c10 */ /* 0x001fe4000ff5e0ff */
[----:B------:R-:W4:Y:S01]  /*8a00*/  LDL R217, [R1+0x1e0] ;  /* 0x0001e00001d97983 */ /* 0x000f220000100800 */
[----:B-----5:R-:W-:-:S03]  /*8a10*/  IADD3.X R95, R151, UR10, RZ, P3, !PT ;  /* 0x0000000a975f7c10 */ /* 0x020fc60009ffe4ff */
[----:B------:R0:W5:Y:S02]  /*8a20*/  LDG.E.U8 R151, desc[UR14][R96.64] ;  /* 0x0000000e60977981 */ /* 0x000164000c1e1100 */
[----:B0-----:R-:W-:Y:S02]  /*8a30*/  IADD3 R96, P3, R219, UR5, RZ ;  /* 0x00000005db607c10 */ /* 0x001fe4000ff7e0ff */
[----:B------:R-:W5:Y:S02]  /*8a40*/  LDL R219, [R1+0x1e8] ;  /* 0x0001e80001db7983 */ /* 0x000f640000100800 */
[----:B------:R-:W-:Y:S02]  /*8a50*/  IADD3.X R97, R221, UR10, RZ, P3, !PT ;  /* 0x0000000add617c10 */ /* 0x000fe40009ffe4ff */
[----:B------:R-:W5:Y:S01]  /*8a60*/  LDL R221, [R1+0x1f0] ;  /* 0x0001f00001dd7983 */ /* 0x000f620000100800 */
[----:B--2---:R-:W-:-:S03]  /*8a70*/  IADD3.X R99, R207, UR10, RZ, P2, !PT ;  /* 0x0000000acf637c10 */ /* 0x004fc600097fe4ff */
[----:B------:R0:W2:Y:S04]  /*8a80*/  LDG.E.U8 R207, desc[UR14][R94.64] ;  /* 0x0000000e5ecf7981 */ /* 0x0000a8000c1e1100 */
[----:B------:R-:W2:Y:S01]  /*8a90*/  LDG.E.U8 R98, desc[UR14][R98.64] ;  /* 0x0000000e62627981 */ /* 0x000ea2000c1e1100 */
[----:B0-----:R-:W-:-:S03]  /*8aa0*/  IADD3 R94, P2, R233, UR5, RZ ;  /* 0x00000005e95e7c10 */ /* 0x001fc6000ff5e0ff */
[----:B------:R-:W2:Y:S01]  /*8ab0*/  LDL R233, [R1+0x204] ;  /* 0x0002040001e97983 */ /* 0x000ea20000100800 */
[----:B---3--:R-:W-:-:S03]  /*8ac0*/  IADD3.X R95, R136, UR10, RZ, P2, !PT ;  /* 0x0000000a885f7c10 */ /* 0x008fc600097fe4ff */
[----:B------:R0:W3:Y:S04]  /*8ad0*/  LDG.E.U8 R99, desc[UR14][R96.64] ;  /* 0x0000000e60637981 */ /* 0x0000e8000c1e1100 */
[----:B------:R-:W2:Y:S01]  /*8ae0*/  LDL R136, [R1+0x1fc] ;  /* 0x0001fc0001887983 */ /* 0x000ea20000100800 */
[----:B0-----:R-:W-:-:S03]  /*8af0*/  IADD3 R96, P3, R211, UR5, RZ ;  /* 0x00000005d3607c10 */ /* 0x001fc6000ff7e0ff */
[----:B------:R0:W3:Y:S01]  /*8b00*/  LDG.E.U8 R211, desc[UR14][R94.64] ;  /* 0x0000000e5ed37981 */ /* 0x0000e2000c1e1100 */
[----:B------:R-:W-:-:S03]  /*8b10*/  IADD3.X R97, R128, UR10, RZ, P3, !PT ;  /* 0x0000000a80617c10 */ /* 0x000fc60009ffe4ff */
[----:B------:R-:W3:Y:S04]  /*8b20*/  LDL R128, [R1+0x1f8] ;  /* 0x0001f80001807983 */ /* 0x000ee80000100800 */
[----:B------:R-:W3:Y:S01]  /*8b30*/  LDG.E.U8 R96, desc[UR14][R96.64] ;  /* 0x0000000e60607981 */ /* 0x000ee2000c1e1100 */
[----:B0-----:R-:W-:-:S03]  /*8b40*/  IADD3 R94, P2, R231, UR5, RZ ;  /* 0x00000005e75e7c10 */ /* 0x001fc6000ff5e0ff */
[----:B------:R-:W3:Y:S01]  /*8b50*/  LDL R231, [R1+0x214] ;  /* 0x0002140001e77983 */ /* 0x000ee20000100800 */
[----:B------:R-:W-:-:S03]  /*8b60*/  IADD3.X R95, R225, UR10, RZ, P2, !PT ;  /* 0x0000000ae15f7c10 */ /* 0x000fc600097fe4ff */
[----:B------:R-:W3:Y:S04]  /*8b70*/  LDL R225, [R1+0x200] ;  /* 0x0002000001e17983 */ /* 0x000ee80000100800 */
[----:B------:R0:W3:Y:S02]  /*8b80*/  LDG.E.U8 R97, desc[UR14][R94.64] ;  /* 0x0000000e5e617981 */ /* 0x0000e4000c1e1100 */
[----:B0-----:R-:W-:Y:S02]  /*8b90*/  IADD3 R94, P2, R230, UR5, RZ ;  /* 0x00000005e65e7c10 */ /* 0x001fe4000ff5e0ff */
[----:B------:R-:W3:Y:S02]  /*8ba0*/  LDL R230, [R1+0x20c] ;  /* 0x00020c0001e67983 */ /* 0x000ee40000100800 */
[----:B------:R-:W-:-:S05]  /*8bb0*/  IADD3.X R95, R215, UR10, RZ, P2, !PT ;  /* 0x0000000ad75f7c10 */ /* 0x000fca00097fe4ff */
[----:B------:R0:W3:Y:S02]  /*8bc0*/  LDG.E.U8 R215, desc[UR14][R94.64] ;  /* 0x0000000e5ed77981 */ /* 0x0000e4000c1e1100 */
[----:B0-----:R-:W-:Y:S02]  /*8bd0*/  IADD3 R94, P2, R229, UR5, RZ ;  /* 0x00000005e55e7c10 */ /* 0x001fe4000ff5e0ff */
[----:B------:R-:W3:Y:S02]  /*8be0*/  LDL R229, [R1+0x210] ;  /* 0x0002100001e57983 */ /* 0x000ee40000100800 */
[----:B----4-:R-:W-:-:S05]  /*8bf0*/  IADD3.X R95, R217, UR10, RZ, P2, !PT ;  /* 0x0000000ad95f7c10 */ /* 0x010fca00097fe4ff */
[----:B------:R0:W4:Y:S02]  /*8c00*/  LDG.E.U8 R217, desc[UR14][R94.64] ;  /* 0x0000000e5ed97981 */ /* 0x000124000c1e1100 */
[----:B0-----:R-:W-:Y:S02]  /*8c10*/  IADD3 R94, P2, R227, UR5, RZ ;  /* 0x00000005e35e7c10 */ /* 0x001fe4000ff5e0ff */
[----:B------:R-:W4:Y:S02]  /*8c20*/  LDL R227, [R1+0x208] ;  /* 0x0002080001e37983 */ /* 0x000f240000100800 */
[----:B-----5:R-:W-:-:S05]  /*8c30*/  IADD3.X R95, R219, UR10, RZ, P2, !PT ;  /* 0x0000000adb5f7c10 */ /* 0x020fca00097fe4ff */
[----:B------:R0:W5:Y:S02]  /*8c40*/  LDG.E.U8 R219, desc[UR14][R94.64] ;  /* 0x0000000e5edb7981 */ /* 0x000164000c1e1100 */
[----:B0-----:R-:W-:-:S04]  /*8c50*/  IADD3 R94, P2, R223, UR5, RZ ;  /* 0x00000005df5e7c10 */ /* 0x001fc8000ff5e0ff */
[----:B------:R-:W-:-:S05]  /*8c60*/  IADD3.X R95, R221, UR10, RZ, P2, !PT ;  /* 0x0000000add5f7c10 */ /* 0x000fca00097fe4ff */
[----:B------:R2:W5:Y:S02]  /*8c70*/  LDG.E.U8 R221, desc[UR14][R94.64] ;  /* 0x0000000e5edd7981 */ /* 0x000564000c1e1100 */
[----:B--2---:R-:W-:Y:S02]  /*8c80*/  IADD3 R94, P2, R136, UR5, RZ ;  /* 0x00000005885e7c10 */ /* 0x004fe4000ff5e0ff */
[----:B------:R-:W2:Y:S02]  /*8c90*/  LDL R136, [R1+0x21c] ;  /* 0x00021c0001887983 */ /* 0x000ea40000100800 */
[----:B---3--:R-:W-:Y:S02]  /*8ca0*/  IADD3.X R95, R128, UR10, RZ, P2, !PT ;  /* 0x0000000a805f7c10 */ /* 0x008fe400097fe4ff */
[----:B------:R-:W3:Y:S04]  /*8cb0*/  LDL R128, [R1+0x218] ;  /* 0x0002180001807983 */ /* 0x000ee80000100800 */
[----:B------:R0:W5:Y:S02]  /*8cc0*/  LDG.E.U8 R223, desc[UR14][R94.64] ;  /* 0x0000000e5edf7981 */ /* 0x000164000c1e1100 */
[----:B0-----:R-:W-:-:S02]  /*8cd0*/  IADD3 R94, P2, R233, UR5, RZ ;  /* 0x00000005e95e7c10 */ /* 0x001fc4000ff5e0ff */
[----:B------:R-:W5:Y:S02]  /*8ce0*/  LDL R233, [R1+0x220] ;  /* 0x0002200001e97983 */ /* 0x000f640000100800 */
[----:B------:R-:W-:-:S05]  /*8cf0*/  IADD3.X R95, R225, UR10, RZ, P2, !PT ;  /* 0x0000000ae15f7c10 */ /* 0x000fca00097fe4ff */
[----:B------:R0:W5:Y:S02]  /*8d00*/  LDG.E.U8 R225, desc[UR14][R94.64] ;  /* 0x0000000e5ee17981 */ /* 0x000164000c1e1100 */
[----:B0-----:R-:W-:Y:S02]  /*8d10*/  IADD3 R94, P2, R230, UR5, RZ ;  /* 0x00000005e65e7c10 */ /* 0x001fe4000ff5e0ff */
[----:B------:R-:W5:Y:S02]  /*8d20*/  LDL R230, [R1+0x230] ;  /* 0x0002300001e67983 */ /* 0x000f640000100800 */
[----:B----4-:R-:W-:-:S05]  /*8d30*/  IADD3.X R95, R227, UR10, RZ, P2, !PT ;  /* 0x0000000ae35f7c10 */ /* 0x010fca00097fe4ff */
[----:B------:R0:W4:Y:S02]  /*8d40*/  LDG.E.U8 R227, desc[UR14][R94.64] ;  /* 0x0000000e5ee37981 */ /* 0x000124000c1e1100 */
[----:B0-----:R-:W-:-:S04]  /*8d50*/  IADD3 R94, P2, R231, UR5, RZ ;  /* 0x00000005e75e7c10 */ /* 0x001fc8000ff5e0ff */
[----:B------:R-:W-:-:S05]  /*8d60*/  IADD3.X R95, R229, UR10, RZ, P2, !PT ;  /* 0x0000000ae55f7c10 */ /* 0x000fca00097fe4ff */
[----:B------:R2:W4:Y:S02]  /*8d70*/  LDG.E.U8 R229, desc[UR14][R94.64] ;  /* 0x0000000e5ee57981 */ /* 0x000524000c1e1100 */
[----:B--2---:R-:W-:Y:S02]  /*8d80*/  IADD3 R94, P2, R136, UR5, RZ ;  /* 0x00000005885e7c10 */ /* 0x004fe4000ff5e0ff */
[----:B------:R-:W2:Y:S02]  /*8d90*/  LDL R136, [R1+0x23c] ;  /* 0x00023c0001887983 */ /* 0x000ea40000100800 */
[----:B---3--:R-:W-:Y:S02]  /*8da0*/  IADD3.X R95, R128, UR10, RZ, P2, !PT ;  /* 0x0000000a805f7c10 */ /* 0x008fe400097fe4ff */
[----:B------:R-:W3:Y:S04]  /*8db0*/  LDL R128, [R1+0x238] ;  /* 0x0002380001807983 */ /* 0x000ee80000100800 */
[----:B------:R0:W4:Y:S02]  /*8dc0*/  LDG.E.U8 R231, desc[UR14][R94.64] ;  /* 0x0000000e5ee77981 */ /* 0x000124000c1e1100 */
[----:B0-----:R-:W-:-:S04]  /*8dd0*/  IADD3 R94, P2, R239, UR5, RZ ;  /* 0x00000005ef5e7c10 */ /* 0x001fc8000ff5e0ff */
[----:B-----5:R-:W-:-:S05]  /*8de0*/  IADD3.X R95, R233, UR10, RZ, P2, !PT ;  /* 0x0000000ae95f7c10 */ /* 0x020fca00097fe4ff */
[----:B------:R0:W5:Y:S02]  /*8df0*/  LDG.E.U8 R233, desc[UR14][R94.64] ;  /* 0x0000000e5ee97981 */ /* 0x000164000c1e1100 */
[----:B0-----:R-:W-:-:S04]  /*8e00*/  IADD3 R94, P2, R237, UR5, RZ ;  /* 0x00000005ed5e7c10 */ /* 0x001fc8000ff5e0ff */
[----:B------:R-:W-:-:S05]  /*8e10*/  IADD3.X R95, R235, UR10, RZ, P2, !PT ;  /* 0x0000000aeb5f7c10 */ /* 0x000fca00097fe4ff */
[----:B------:R0:W5:Y:S02]  /*8e20*/  LDG.E.U8 R235, desc[UR14][R94.64] ;  /* 0x0000000e5eeb7981 */ /* 0x000164000c1e1100 */
[----:B0-----:R-:W-:Y:S02]  /*8e30*/  IADD3 R94, P2, R236, UR5, RZ ;  /* 0x00000005ec5e7c10 */ /* 0x001fe4000ff5e0ff */
[----:B------:R-:W4:Y:S02]  /*8e40*/  LDL R236, [R1+0x264] ;  /* 0x0002640001ec7983 */ /* 0x000f240000100800 */
[----:B------:R-:W-:Y:S02]  /*8e50*/  IADD3.X R95, R230, UR10, RZ, P2, !PT ;  /* 0x0000000ae65f7c10 */ /* 0x000fe400097fe4ff */
[----:B------:R-:W5:Y:S04]  /*8e60*/  LDL R230, [R1+0x260] ;  /* 0x0002600001e67983 */ /* 0x000f680000100800 */
[----:B------:R2:W5:Y:S02]  /*8e70*/  LDG.E.U8 R237, desc[UR14][R94.64] ;  /* 0x0000000e5eed7981 */ /* 0x000564000c1e1100 */
[----:B--2---:R-:W-:-:S02]  /*8e80*/  IADD3 R94, P2, R136, UR5, RZ ;  /* 0x00000005885e7c10 */ /* 0x004fc4000ff5e0ff */
[----:B------:R-:W2:Y:S02]  /*8e90*/  LDL R136, [R1+0x26c] ;  /* 0x00026c0001887983 */ /* 0x000ea40000100800 */
[----:B---3--:R-:W-:Y:S02]  /*8ea0*/  IADD3.X R95, R128, UR10, RZ, P2, !PT ;  /* 0x0000000a805f7c10 */ /* 0x008fe400097fe4ff */
[----:B------:R-:W3:Y:S04]  /*8eb0*/  LDL R128, [R1+0x268] ;  /* 0x0002680001807983 */ /* 0x000ee80000100800 */
[----:B------:R0:W3:Y:S04]  /*8ec0*/  LDG.E.U8 R239, desc[UR14][R94.64] ;  /* 0x0000000e5eef7981 */ /* 0x0000e8000c1e1100 */
[----:B------:R-:W0:Y:S02]  /*8ed0*/  LDL R95, [R1+0x244] ;  /* 0x00024400015f7983 */ /* 0x000e240000100800 */
[----:B0-----:R-:W-:-:S04]  /*8ee0*/  IADD3 R94, P2, R95, UR5, RZ ;  /* 0x000000055f5e7c10 */ /* 0x001fc8000ff5e0ff */
[----:B------:R-:W-:-:S05]  /*8ef0*/  IADD3.X R95, R241, UR10, RZ, P2, !PT ;  /* 0x0000000af15f7c10 */ /* 0x000fca00097fe4ff */
[----:B------:R0:W3:Y:S04]  /*8f00*/  LDG.E.U8 R241, desc[UR14][R94.64] ;  /* 0x0000000e5ef17981 */ /* 0x0000e8000c1e1100 */
[----:B------:R-:W0:Y:S01]  /*8f10*/  LDL R95, [R1+0x24c] ;  /* 0x00024c00015f7983 */ /* 0x000e220000100800 */
[----:B------:R-:W-:Y:S01]  /*8f20*/  FADD R6, -R2, R6 ;  /* 0x0000000602067221 */ /* 0x000fe20000000100 */
[----:B0-----:R-:W-:-:S04]  /*8f30*/  IADD3 R94, P2, R95, UR5, RZ ;  /* 0x000000055f5e7c10 */ /* 0x001fc8000ff5e0ff */
[----:B------:R-:W-:-:S05]  /*8f40*/  IADD3.X R95, R243, UR10, RZ, P2, !PT ;  /* 0x0000000af35f7c10 */ /* 0x000fca00097fe4ff */
[----:B------:R0:W3:Y:S02]  /*8f50*/  LDG.E.U8 R243, desc[UR14][R94.64] ;  /* 0x0000000e5ef37981 */ /* 0x0000e4000c1e1100 */
[----:B0-----:R-:W-:-:S04]  /*8f60*/  IADD3 R94, P2, R250, UR5, RZ ;  /* 0x00000005fa5e7c10 */ /* 0x001fc8000ff5e0ff */
[----:B------:R-:W-:-:S05]  /*8f70*/  IADD3.X R95, R245, UR10, RZ, P2, !PT ;  /* 0x0000000af55f7c10 */ /* 0x000fca00097fe4ff */
[----:B------:R0:W3:Y:S02]  /*8f80*/  LDG.E.U8 R245, desc[UR14][R94.64] ;  /* 0x0000000e5ef57981 */ /* 0x0000e4000c1e1100 */
[----:B0-----:R-:W-:-:S04]  /*8f90*/  IADD3 R94, P2, R249, UR5, RZ ;  /* 0x00000005f95e7c10 */ /* 0x001fc8000ff5e0ff */
[----:B------:R-:W-:-:S05]  /*8fa0*/  IADD3.X R95, R247, UR10, RZ, P2, !PT ;  /* 0x0000000af75f7c10 */ /* 0x000fca00097fe4ff */
[----:B------:R4:W3:Y:S02]  /*8fb0*/  LDG.E.U8 R247, desc[UR14][R94.64] ;  /* 0x0000000e5ef77981 */ /* 0x0008e4000c1e1100 */
[----:B----4-:R-:W-:-:S04]  /*8fc0*/  IADD3 R94, P2, R236, UR5, RZ ;  /* 0x00000005ec5e7c10 */ /* 0x010fc8000ff5e0ff */
[----:B-----5:R-:W-:-:S05]  /*8fd0*/  IADD3.X R95, R230, UR10, RZ, P2, !PT ;  /* 0x0000000ae65f7c10 */ /* 0x020fca00097fe4ff */
[----:B------:R2:W4:Y:S02]  /*8fe0*/  LDG.E.U8 R249, desc[UR14][R94.64] ;  /* 0x0000000e5ef97981 */ /* 0x000524000c1e1100 */
[----:B--2---:R-:W-:-:S04]  /*8ff0*/  IADD3 R94, P2, R136, UR5, RZ ;  /* 0x00000005885e7c10 */ /* 0x004fc8000ff5e0ff */
[----:B---3--:R-:W-:-:S05]  /*9000*/  IADD3.X R95, R128, UR10, RZ, P2, !PT ;  /* 0x0000000a805f7c10 */ /* 0x008fca00097fe4ff */
[----:B------:R0:W2:Y:S01]  /*9010*/  LDG.E.U8 R94, desc[UR14][R94.64] ;  /* 0x0000000e5e5e7981 */ /* 0x0000a2000c1e1100 */
[C---:B------:R-:W-:Y:S02]  /*9020*/  LOP3.LUT R230, R7.reuse, 0x60, RZ, 0xc0, !PT ;  /* 0x0000006007e67812 */ /* 0x040fe400078ec0ff */
[----:B------:R-:W-:Y:S02]  /*9030*/  LOP3.LUT R236, R7, 0x8, RZ, 0xc0, !PT ;  /* 0x0000000807ec7812 */ /* 0x000fe400078ec0ff */
[--C-:B------:R-:W-:Y:S02]  /*9040*/  SHF.R.S32.HI R128, RZ, 0x2, R7.reuse ;  /* 0x00000002ff807819 */ /* 0x100fe40000011407 */
[----:B0-----:R-:W-:Y:S02]  /*9050*/  SHF.R.S32.HI R95, RZ, 0x1, R7 ;  /* 0x00000001ff5f7819 */ /* 0x001fe40000011407 */
[----:B------:R-:W-:Y:S02]  /*9060*/  SHF.R.U32.HI R230, RZ, 0x1, R230 ;  /* 0x00000001ffe67819 */ /* 0x000fe400000116e6 */
[----:B------:R-:W-:Y:S01]  /*9070*/  SGXT R95, R95, 0x1 ;  /* 0x000000015f5f781a */ /* 0x000fe20000000200 */
[----:B------:R-:W-:Y:S01]  /*9080*/  IMAD.SHL.U32 R236, R236, 0x2, RZ ;  /* 0x00000002ecec7824 */ /* 0x000fe200078e00ff */
[----:B------:R-:W-:Y:S01]  /*9090*/  SGXT R128, R128, 0x1 ;  /* 0x000000018080781a */ /* 0x000fe20000000200 */
[----:B------:R-:W-:Y:S01]  /*90a0*/  IMAD.SHL.U32 R136, R7, 0x10, RZ ;  /* 0x0000001007887824 */ /* 0x000fe200078e00ff */
[----:B------:R-:W-:-:S02]  /*90b0*/  LOP3.LUT R230, R230, 0xa0, R95, 0x78, !PT ;  /* 0x000000a0e6e67812 */ /* 0x000fc400078e785f */
[----:B------:R-:W-:Y:S02]  /*90c0*/  LOP3.LUT R95, R7, 0x10, RZ, 0xc0, !PT ;  /* 0x00000010075f7812 */ /* 0x000fe400078ec0ff */
[----:B------:R-:W-:Y:S02]  /*90d0*/  LOP3.LUT R236, R236, 0x90, R128, 0x78, !PT ;  /* 0x00000090ecec7812 */ /* 0x000fe400078e7880 */
[----:B------:R-:W-:Y:S02]  /*90e0*/  LOP3.LUT R136, R136, 0x140, RZ, 0xc0, !PT ;  /* 0x0000014088887812 */ /* 0x000fe400078ec0ff */
[----:B------:R-:W-:Y:S02]  /*90f0*/  LEA R95, R95, UR9, 0x7 ;  /* 0x000000095f5f7c11 */ /* 0x000fe4000f8e38ff */
[----:B------:R-:W-:Y:S02]  /*9100*/  LOP3.LUT R128, R7, 0x3, RZ, 0xc0, !PT ;  /* 0x0000000307807812 */ /* 0x000fe400078ec0ff */
[----:B------:R-:W-:-:S03]  /*9110*/  SHF.R.S32.HI R250, RZ, 0x7, R7 ;  /* 0x00000007fffa7819 */ /* 0x000fc60000011407 */
[C---:B------:R-:W-:Y:S02]  /*9120*/  IMAD R136, R128.reuse, 0x8, R136 ;  /* 0x0000000880887824 */ /* 0x040fe400078e0288 */
[----:B------:R-:W-:Y:S02]  /*9130*/  IMAD R95, R128, 0x20, R95 ;  /* 0x00000020805f7824 */ /* 0x000fe400078e025f */
[----:B------:R-:W-:Y:S01]  /*9140*/  IMAD.SHL.U32 R128, R7, 0x40, RZ ;  /* 0x0000004007807824 */ /* 0x000fe200078e00ff */
[----:B------:R-:W-:-:S04]  /*9150*/  SGXT R250, R250, 0x1 ;  /* 0x00000001fafa781a */ /* 0x000fc80000000200 */
[----:B------:R-:W-:Y:S02]  /*9160*/  LOP3.LUT R128, R128, 0x740, RZ, 0xc0, !PT ;  /* 0x0000074080807812 */ /* 0x000fe400078ec0ff */
[----:B------:R-:W-:Y:S02]  /*9170*/  LOP3.LUT R250, R250, 0x90, RZ, 0xc0, !PT ;  /* 0x00000090fafa7812 */ /* 0x000fe400078ec0ff */
[----:B------:R-:W-:Y:S02]  /*9180*/  IADD3 R230, R230, UR9, R128 ;  /* 0x00000009e6e67c10 */ /* 0x000fe4000fffe080 */
[--C-:B------:R-:W-:Y:S02]  /*9190*/  SHF.R.S32.HI R128, RZ, 0x3, R7.reuse ;  /* 0x00000003ff807819 */ /* 0x100fe40000011407 */
[----:B------:R-:W-:Y:S02]  /*91a0*/  LOP3.LUT R250, R250, 0x7f, R7, 0x78, !PT ;  /* 0x0000007ffafa7812 */ /* 0x000fe400078e7807 */
[----:B------:R-:W-:-:S05]  /*91b0*/  LOP3.LUT R7, R7, 0xe0, RZ, 0xc0, !PT ;  /* 0x000000e007077812 */ /* 0x000fca00078ec0ff */
[----:B------:R-:W-:Y:S02]  /*91c0*/  IMAD R95, R7, 0x8, R95 ;  /* 0x00000008075f7824 */ /* 0x000fe400078e025f */
[----:B------:R-:W0:Y:S01]  /*91d0*/  LDS R7, [R29+0x8000] ;  /* 0x008000001d077984 */ /* 0x000e220000000800 */
[----:B------:R-:W-:Y:S01]  /*91e0*/  SGXT R128, R128, 0x1 ;  /* 0x000000018080781a */ /* 0x000fe20000000200 */
[----:B------:R-:W-:-:S03]  /*91f0*/  FMUL R6, R6, 1.4426950216293334961 ;  /* 0x3fb8aa3b06067820 */ /* 0x000fc60000400000 */
[----:B------:R-:W-:-:S05]  /*9200*/  LOP3.LUT R128, R128, 0xa0, RZ, 0xc0, !PT ;  /* 0x000000a080807812 */ /* 0x000fca00078ec0ff */
[----:B------:R-:W-:Y:S02]  /*9210*/  IMAD.IADD R136, R128, 0x1, R136 ;  /* 0x0000000180887824 */ /* 0x000fe400078e0288 */
[----:B------:R1:W0:Y:S02]  /*9220*/  MUFU.EX2 R128, R6 ;  /* 0x0000000600807308 */ /* 0x0002240000000800 */
[----:B-1----:R-:W-:Y:S01]  /*9230*/  LDS R6, [R29+0x8100] ;  /* 0x008100001d067984 */ /* 0x002fe20000000800 */
[----:B0-----:R-:W-:-:S03]  /*9240*/  FFMA R0, R128, R0, R7 ;  /* 0x0000000080007223 */ /* 0x001fc60000000007 */
[----:B------:R-:W-:Y:S04]  /*9250*/  LDS R7, [R29+0x8080] ;  /* 0x008080001d077984 */ /* 0x000fe80000000800 */
[----:B------:R-:W-:Y:S01]  /*9260*/  LDS R29, [R29+0x8180] ;  /* 0x008180001d1d7984 */ /* 0x000fe20000000800 */
[----:B------:R-:W-:Y:S01]  /*9270*/  BAR.SYNC.DEFER_BLOCKING 0x0 ;  /* 0x0000000000007b1d */ /* 0x000fe20000010000 */
[----:B------:R-:W-:Y:S01]  /*9280*/  F2FP.SATFINITE.E4M3.F32.PACK_AB_MERGE_C R34, R34, R32, RZ ;  /* 0x000000202222723e */ /* 0x000fe200048070ff */
[----:B------:R-:W-:Y:S01]  /*9290*/  IMAD.IADD R236, R236, 0x1, R95 ;  /* 0x00000001ecec7824 */ /* 0x000fe200078e025f */
[----:B------:R-:W-:-:S03]  /*92a0*/  F2FP.SATFINITE.E4M3.F32.PACK_AB_MERGE_C R92, R93, R92, RZ ;  /* 0x0000005c5d5c723e */ /* 0x000fc600048070ff */
        /* <DEDUP_REMOVED lines=62> */
[----:B----4-:R-:W-:Y:S04]  /*9690*/  STS.U8 [R250+UR9+0xbe00], R249 ;  /* 0x00be00f9fa007988 */ /* 0x010fe80008000009 */
[----:B--2---:R-:W-:Y:S01]  /*96a0*/  STS.U8 [R250+UR9+0xbf00], R94 ;  /* 0x00bf005efa007988 */ /* 0x004fe20008000009 */
[----:B------:R-:W-:Y:S01]  /*96b0*/  BAR.SYNC.DEFER_BLOCKING 0x0 ;  /* 0x0000000000007b1d */ /* 0x000fe20000010000 */
[----:B0-----:R-:W-:-:S02]  /*96c0*/  F2FP.F16.E4M3.UNPACK_B R33, R34 ;  /* 0x00000022ff21723e */ /* 0x001fc400020006ff */
[----:B------:R-:W-:Y:S02]  /*96d0*/  F2FP.F16.E4M3.UNPACK_B R34, R92 ;  /* 0x0000005cff22723e */ /* 0x000fe400020006ff */
[----:B------:R-:W-:Y:S02]  /*96e0*/  F2FP.SATFINITE.E4M3.F32.PACK_AB_MERGE_C R30, R31, R30, RZ ;  /* 0x0000001e1f1e723e */ /* 0x000fe400048070ff */
[----:B------:R-:W-:Y:S01]  /*96f0*/  F2FP.SATFINITE.E4M3.F32.PACK_AB_MERGE_C R124, R125, R124, RZ ;  /* 0x0000007c7d7c723e */ /* 0x000fe200048070ff */
[----:B------:R-:W0:Y:S04]  /*9700*/  LDSM.16.M88.4 R44, [R236+0x8000] ;  /* 0x00800000ec2c783b */ /* 0x000e280000000200 */
[----:B------:R-:W2:Y:S04]  /*9710*/  LDSM.16.M88.4 R88, [R236+0x9000] ;  /* 0x00900000ec58783b */ /* 0x000ea80000000200 */
[----:B------:R-:W-:Y:S04]  /*9720*/  LDSM.16.M88.4 R92, [R236+0xa000] ;  /* 0x00a00000ec5c783b */ /* 0x000fe80000000200 */
[----:B------:R-:W-:Y:S01]  /*9730*/  LDSM.16.M88.4 R96, [R236+0xb000] ;  /* 0x00b00000ec60783b */ /* 0x000fe20000000200 */
[----:B------:R-:W-:-:S02]  /*9740*/  F2FP.F16.E4M3.UNPACK_B R32, R30 ;  /* 0x0000001eff20723e */ /* 0x000fc400020006ff */
[----:B------:R-:W-:Y:S01]  /*9750*/  F2FP.F16.E4M3.UNPACK_B R35, R124 ;  /* 0x0000007cff23723e */ /* 0x000fe200020006ff */
[----:B------:R-:W-:Y:S01]  /*9760*/  BAR.SYNC.DEFER_BLOCKING 0x0 ;  /* 0x0000000000007b1d */ /* 0x000fe20000010000 */
[----:B-1----:R-:W-:-:S05]  /*9770*/  LOP3.LUT R151, R136, 0x20, RZ, 0x3c, !PT ;  /* 0x0000002088977812 */ /* 0x002fca00078e3cff */
[----:B------:R-:W-:Y:S02]  /*9780*/  STSM.16.M88.4 [R230+0x8000], R32 ;  /* 0x00800020e6007844 */ /* 0x000fe40000000200 */
[----:B------:R-:W-:Y:S01]  /*9790*/  BAR.SYNC.DEFER_BLOCKING 0x0 ;  /* 0x0000000000007b1d */ /* 0x000fe20000010000 */
[----:B------:R-:W-:-:S04]  /*97a0*/  FADD R9, -R3, R9 ;  /* 0x0000000903097221 */ /* 0x000fc80000000100 */
[----:B------:R-:W-:Y:S01]  /*97b0*/  FMUL R9, R9, 1.4426950216293334961 ;  /* 0x3fb8aa3b09097820 */ /* 0x000fe20000400000 */
[----:B------:R-:W1:Y:S04]  /*97c0*/  LDS.64 R144, [R136+UR9+0x8000] ;  /* 0x0080000988907984 */ /* 0x000e680008000a00 */
[----:B------:R-:W3:Y:S04]  /*97d0*/  LDS.64 R148, [R136+UR9+0x8200] ;  /* 0x0082000988947984 */ /* 0x000ee80008000a00 */
[----:B------:R-:W4:Y:S04]  /*97e0*/  LDS.64 R138, [R151+UR9+0x8000] ;  /* 0x00800009978a7984 */ /* 0x000f280008000a00 */
[----:B------:R-:W5:Y:S01]  /*97f0*/  LDS.64 R146, [R151+UR9+0x8200] ;  /* 0x0082000997927984 */ /* 0x000f620008000a00 */
[----:B------:R-:W1:Y:S01]  /*9800*/  MUFU.EX2 R9, R9 ;  /* 0x0000000900097308 */ /* 0x000e620000000800 */
[C---:B------:R-:W-:Y:S01]  /*9810*/  FMUL R112, R128.reuse, R112 ;  /* 0x0000007080707220 */ /* 0x040fe20000400000 */
[C---:B------:R-:W-:Y:S01]  /*9820*/  FMUL R113, R128.reuse, R113 ;  /* 0x0000007180717220 */ /* 0x040fe20000400000 */
[----:B0-----:R-:W-:Y:S01]  /*9830*/  F2FP.F16.E4M3.UNPACK_B R142, R44 ;  /* 0x0000002cff8e723e */ /* 0x001fe200020006ff */
[C---:B------:R-:W-:Y:S01]  /*9840*/  FMUL R120, R128.reuse, R120 ;  /* 0x0000007880787220 */ /* 0x040fe20000400000 */
[----:B------:R-:W-:Y:S01]  /*9850*/  F2FP.F16.E4M3.UNPACK_B R143, R45 ;  /* 0x0000002dff8f723e */ /* 0x000fe200020006ff */
[----:B------:R-:W-:Y:S01]  /*9860*/  FMUL R121, R128, R121 ;  /* 0x0000007980797220 */ /* 0x000fe20000400000 */
[----:B--2---:R-:W-:-:S02]  /*9870*/  F2FP.F16.E4M3.UNPACK_B R38, R90 ;  /* 0x0000005aff26723e */ /* 0x004fc400020006ff */
[----:B------:R-:W-:Y:S01]  /*9880*/  F2FP.F16.E4M3.UNPACK_B R39, R91 ;  /* 0x0000005bff27723e */ /* 0x000fe200020006ff */
[C---:B-1----:R-:W-:Y:S01]  /*9890*/  FMUL R114, R9.reuse, R114 ;  /* 0x0000007209727220 */ /* 0x042fe20000400000 */
[C---:B------:R-:W-:Y:S01]  /*98a0*/  FMUL R115, R9.reuse, R115 ;  /* 0x0000007309737220 */ /* 0x040fe20000400000 */
[C---:B------:R-:W-:Y:S01]  /*98b0*/  FMUL R122, R9.reuse, R122 ;  /* 0x0000007a097a7220 */ /* 0x040fe20000400000 */
[----:B------:R-:W-:Y:S01]  /*98c0*/  FMUL R123, R9, R123 ;  /* 0x0000007b097b7220 */ /* 0x000fe20000400000 */
[----:B------:R-:W-:Y:S02]  /*98d0*/  IMAD.MOV.U32 R32, RZ, RZ, R144 ;  /* 0x000000ffff207224 */ /* 0x000fe400078e0090 */
[----:B---3--:R-:W-:Y:S02]  /*98e0*/  IMAD.MOV.U32 R33, RZ, RZ, R148 ;  /* 0x000000ffff217224 */ /* 0x008fe400078e0094 */
[----:B----4-:R-:W-:Y:S02]  /*98f0*/  IMAD.MOV.U32 R34, RZ, RZ, R138 ;  /* 0x000000ffff227224 */ /* 0x010fe400078e008a */
[----:B-----5:R-:W-:-:S02]  /*9900*/  IMAD.MOV.U32 R35, RZ, RZ, R146 ;  /* 0x000000ffff237224 */ /* 0x020fc400078e0092 */
[C---:B------:R-:W-:Y:S01]  /*9910*/  FMUL R52, R128.reuse, R52 ;  /* 0x0000003480347220 */ /* 0x040fe20000400000 */
[----:B------:R-:W-:Y:S02]  /*9920*/  IMAD.MOV.U32 R124, RZ, RZ, R144 ;  /* 0x000000ffff7c7224 */ /* 0x000fe400078e0090 */
[----:B------:R-:W-:Y:S01]  /*9930*/  FMUL R53, R128, R53 ;  /* 0x0000003580357220 */ /* 0x000fe20000400000 */
[----:B------:R-:W-:Y:S02]  /*9940*/  IMAD.MOV.U32 R125, RZ, RZ, R148 ;  /* 0x000000ffff7d7224 */ /* 0x000fe400078e0094 */
[C---:B------:R-:W-:Y:S01]  /*9950*/  FMUL R54, R9.reuse, R54 ;  /* 0x0000003609367220 */ /* 0x040fe20000400000 */
[----:B------:R-:W-:Y:S01]  /*9960*/  IMAD.MOV.U32 R126, RZ, RZ, R138 ;  /* 0x000000ffff7e7224 */ /* 0x000fe200078e008a */
[----:B------:R-:W-:Y:S01]  /*9970*/  HMMA.16816.F32 R112, R32, R142, R112 ;  /* 0x0000008e2070723c */ /* 0x000fe20000001870 */
[----:B------:R-:W-:Y:S02]  /*9980*/  IMAD.MOV.U32 R127, RZ, RZ, R146 ;  /* 0x000000ffff7f7224 */ /* 0x000fe400078e0092 */
[----:B------:R-:W-:-:S03]  /*9990*/  FMUL R55, R9, R55 ;  /* 0x0000003709377220 */ /* 0x000fc60000400000 */
[----:B------:R-:W-:Y:S07]  /*99a0*/  HMMA.16816.F32 R120, R32, R38, R120 ;  /* 0x000000262078723c */ /* 0x000fee0000001878 */
[----:B------:R-:W-:Y:S02]  /*99b0*/  F2FP.F16.E4M3.UNPACK_B R32, R46 ;  /* 0x0000002eff20723e */ /* 0x000fe400020006ff */
[----:B------:R-:W-:-:S07]  /*99c0*/  F2FP.F16.E4M3.UNPACK_B R33, R47 ;  /* 0x0000002fff21723e */ /* 0x000fce00020006ff */
[----:B------:R-:W-:Y:S01]  /*99d0*/  HMMA.16816.F32 R52, R124, R32, R52 ;  /* 0x000000207c34723c */ /* 0x000fe20000001834 */
[C---:B------:R-:W-:Y:S01]  /*99e0*/  FMUL R108, R128.reuse, R108 ;  /* 0x0000006c806c7220 */ /* 0x040fe20000400000 */
[C---:B------:R-:W-:Y:S01]  /*99f0*/  FMUL R109, R128.reuse, R109 ;  /* 0x0000006d806d7220 */ /* 0x040fe20000400000 */
[C---:B------:R-:W-:Y:S01]  /*9a00*/  FMUL R110, R9.reuse, R110 ;  /* 0x0000006e096e7220 */ /* 0x040fe20000400000 */
[----:B------:R-:W-:Y:S01]  /*9a10*/  FMUL R111, R9, R111 ;  /* 0x0000006f096f7220 */ /* 0x000fe20000400000 */
[----:B------:R-:W-:Y:S01]  /*9a20*/  F2FP.F16.E4M3.UNPACK_B R140, R88 ;  /* 0x00000058ff8c723e */ /* 0x000fe200020006ff */
[----:B------:R-:W-:Y:S01]  /*9a30*/  IMAD.MOV.U32 R40, RZ, RZ, R144 ;  /* 0x000000ffff287224 */ /* 0x000fe200078e0090 */
[----:B------:R-:W-:Y:S01]  /*9a40*/  F2FP.F16.E4M3.UNPACK_B R141, R89 ;  /* 0x00000059ff8d723e */ /* 0x000fe200020006ff */
[----:B------:R-:W-:Y:S02]  /*9a50*/  IMAD.MOV.U32 R41, RZ, RZ, R148 ;  /* 0x000000ffff297224 */ /* 0x000fe400078e0094 */
[----:B------:R-:W-:Y:S01]  /*9a60*/  FMUL R100, R128, R100 ;  /* 0x0000006480647220 */ /* 0x000fe20000400000 */
[----:B------:R-:W-:-:S02]  /*9a70*/  IMAD.MOV.U32 R42, RZ, RZ, R138 ;  /* 0x000000ffff2a7224 */ /* 0x000fc400078e008a */
[C---:B------:R-:W-:Y:S01]  /*9a80*/  FMUL R101, R128.reuse, R101 ;  /* 0x0000006580657220 */ /* 0x040fe20000400000 */
[----:B------:R-:W-:Y:S02]  /*9a90*/  IMAD.MOV.U32 R43, RZ, RZ, R146 ;  /* 0x000000ffff2b7224 */ /* 0x000fe400078e0092 */
[C---:B------:R-:W-:Y:S01]  /*9aa0*/  FMUL R102, R9.reuse, R102 ;  /* 0x0000006609667220 */ /* 0x040fe20000400000 */
[C---:B------:R-:W-:Y:S01]  /*9ab0*/  FMUL R103, R9.reuse, R103 ;  /* 0x0000006709677220 */ /* 0x040fe20000400000 */
[----:B------:R-:W-:Y:S01]  /*9ac0*/  F2FP.F16.E4M3.UNPACK_B R34, R96 ;  /* 0x00000060ff22723e */ /* 0x000fe200020006ff */
[C---:B------:R-:W-:Y:S01]  /*9ad0*/  FMUL R76, R128.reuse, R76 ;  /* 0x0000004c804c7220 */ /* 0x040fe20000400000 */
[----:B------:R-:W-:Y:S01]  /*9ae0*/  F2FP.F16.E4M3.UNPACK_B R35, R97 ;  /* 0x00000061ff23723e */ /* 0x000fe200020006ff */
[C---:B------:R-:W-:Y:S01]  /*9af0*/  FMUL R77, R128.reuse, R77 ;  /* 0x0000004d804d7220 */ /* 0x040fe20000400000 */
[C---:B------:R-:W-:Y:S01]  /*9b00*/  FMUL R78, R9.reuse, R78 ;  /* 0x0000004e094e7220 */ /* 0x040fe20000400000 */
[C---:B------:R-:W-:Y:S01]  /*9b10*/  FMUL R79, R9.reuse, R79 ;  /* 0x0000004f094f7220 */ /* 0x040fe20000400000 */
[----:B------:R-:W-:Y:S01]  /*9b20*/  F2FP.F16.E4M3.UNPACK_B R30, R92 ;  /* 0x0000005cff1e723e */ /* 0x000fe200020006ff */
[C---:B------:R-:W-:Y:S01]  /*9b30*/  FMUL R104, R128.reuse, R104 ;  /* 0x0000006880687220 */ /* 0x040fe20000400000 */
[----:B------:R-:W-:Y:S01]  /*9b40*/  F2FP.F16.E4M3.UNPACK_B R31, R93 ;  /* 0x0000005dff1f723e */ /* 0x000fe200020006ff */
[----:B------:R-:W-:Y:S01]  /*9b50*/  FMUL R105, R128, R105 ;  /* 0x0000006980697220 */ /* 0x000fe20000400000 */
[C---:B------:R-:W-:Y:S01]  /*9b60*/  FMUL R106, R9.reuse, R106 ;  /* 0x0000006a096a7220 */ /* 0x040fe20000400000 */
[----:B------:R-:W-:Y:S01]  /*9b70*/  FMUL R107, R9, R107 ;  /* 0x0000006b096b7220 */ /* 0x000fe20000400000 */
[----:B------:R-:W-:-:S02]  /*9b80*/  F2FP.F16.E4M3.UNPACK_B R36, R94 ;  /* 0x0000005eff24723e */ /* 0x000fc400020006ff */
[----:B------:R-:W-:Y:S01]  /*9b90*/  F2FP.F16.E4M3.UNPACK_B R37, R95 ;  /* 0x0000005fff25723e */ /* 0x000fe200020006ff */
[----:B------:R-:W-:Y:S01]  /*9ba0*/  HMMA.16816.F32 R108, R40, R140, R108 ;  /* 0x0000008c286c723c */ /* 0x000fe2000000186c */
[----:B------:R-:W-:Y:S02]  /*9bb0*/  F2FP.F16.E4M3.UNPACK_B R90, R90.H1 ;  /* 0x0000005aff5a723e */ /* 0x000fe400030006ff */
[----:B------:R-:W-:-:S03]  /*9bc0*/  F2FP.F16.E4M3.UNPACK_B R91, R91.H1 ;  /* 0x0000005bff5b723e */ /* 0x000fc600030006ff */
[C---:B------:R-:W-:Y:S06]  /*9bd0*/  HMMA.16816.F32 R100, R40.reuse, R34, R100 ;  /* 0x000000222864723c */ /* 0x040fec0000001864 */
[----:B------:R-:W-:Y:S06]  /*9be0*/  HMMA.16816.F32 R76, R40, R30, R76 ;  /* 0x0000001e284c723c */ /* 0x000fec000000184c */
[----:B------:R-:W-:Y:S01]  /*9bf0*/  HMMA.16816.F32 R104, R124, R36, R104 ;  /* 0x000000247c68723c */ /* 0x000fe20000001868 */
[----:B------:R-:W-:-:S02]  /*9c00*/  F2FP.F16.E4M3.UNPACK_B R40, R44.H1 ;  /* 0x0000002cff28723e */ /* 0x000fc400030006ff */
[----:B------:R-:W-:Y:S02]  /*9c10*/  F2FP.F16.E4M3.UNPACK_B R41, R45.H1 ;  /* 0x0000002dff29723e */ /* 0x000fe400030006ff */
[----:B------:R-:W-:Y:S02]  /*9c20*/  F2FP.F16.E4M3.UNPACK_B R44, R46.H1 ;  /* 0x0000002eff2c723e */ /* 0x000fe400030006ff */
[----:B------:R-:W-:Y:S01]  /*9c30*/  IMAD.MOV.U32 R124, RZ, RZ, R145 ;  /* 0x000000ffff7c7224 */ /* 0x000fe200078e0091 */
[----:B------:R-:W-:Y:S01]  /*9c40*/  F2FP.F16.E4M3.UNPACK_B R45, R47.H1 ;  /* 0x0000002fff2d723e */ /* 0x000fe200030006ff */
[----:B------:R-:W-:Y:S02]  /*9c50*/  IMAD.MOV.U32 R125, RZ, RZ, R149 ;  /* 0x000000ffff7d7224 */ /* 0x000fe400078e0095 */
[----:B------:R-:W-:Y:S02]  /*9c60*/  IMAD.MOV.U32 R126, RZ, RZ, R139 ;  /* 0x000000ffff7e7224 */ /* 0x000fe400078e008b */
[----:B------:R-:W-:Y:S01]  /*9c70*/  IMAD.MOV.U32 R127, RZ, RZ, R147 ;  /* 0x000000ffff7f7224 */ /* 0x000fe200078e0093 */
[----:B------:R-:W-:-:S02]  /*9c80*/  F2FP.F16.E4M3.UNPACK_B R46, R88.H1 ;  /* 0x00000058ff2e723e */ /* 0x000fc400030006ff */
[----:B------:R-:W-:Y:S02]  /*9c90*/  F2FP.F16.E4M3.UNPACK_B R47, R89.H1 ;  /* 0x00000059ff2f723e */ /* 0x000fe400030006ff */
[----:B------:R-:W0:Y:S02]  /*9ca0*/  LDS.64 R88, [R136+UR9+0x8400] ;  /* 0x0084000988587984 */ /* 0x000e240008000a00 */
[C---:B------:R-:W-:Y:S02]  /*9cb0*/  HMMA.16816.F32 R112, R124.reuse, R40, R112 ;  /* 0x000000287c70723c */ /* 0x040fe40000001870 */
[----:B------:R-:W1:Y:S04]  /*9cc0*/  LDS.64 R136, [R136+UR9+0x8600] ;  /* 0x0086000988887984 */ /* 0x000e680008000a00 */
[C---:B------:R-:W-:Y:S06]  /*9cd0*/  HMMA.16816.F32 R52, R124.reuse, R44, R52 ;  /* 0x0000002c7c34723c */ /* 0x040fec0000001834 */
[----:B------:R-:W-:Y:S01]  /*9ce0*/  HMMA.16816.F32 R120, R124, R90, R120 ;  /* 0x0000005a7c78723c */ /* 0x000fe20000001878 */
[----:B------:R-:W2:Y:S04]  /*9cf0*/  LDS.64 R124, [R151+UR9+0x8400] ;  /* 0x00840009977c7984 */ /* 0x000ea80008000a00 */
[----:B------:R-:W3:Y:S01]  /*9d00*/  LDS.64 R126, [R151+UR9+0x8600] ;  /* 0x00860009977e7984 */ /* 0x000ee20008000a00 */
[C---:B------:R-:W-:Y:S01]  /*9d10*/  FMUL R116, R128.reuse, R116 ;  /* 0x0000007480747220 */ /* 0x040fe20000400000 */
[----:B------:R-:W-:Y:S01]  /*9d20*/  FMUL R117, R128, R117 ;  /* 0x0000007580757220 */ /* 0x000fe20000400000 */
[C---:B------:R-:W-:Y:S01]  /*9d30*/  FMUL R118, R9.reuse, R118 ;  /* 0x0000007609767220 */ /* 0x040fe20000400000 */
[----:B------:R-:W-:Y:S01]  /*9d40*/  FMUL R119, R9, R119 ;  /* 0x0000007709777220 */ /* 0x000fe20000400000 */
[----:B------:R-:W-:Y:S01]  /*9d50*/  F2FP.F16.E4M3.UNPACK_B R42, R98 ;  /* 0x00000062ff2a723e */ /* 0x000fe200020006ff */
[----:B------:R-:W-:Y:S01]  /*9d60*/  IMAD.MOV.U32 R128, RZ, RZ, R144 ;  /* 0x000000ffff807224 */ /* 0x000fe200078e0090 */
[----:B------:R-:W-:Y:S01]  /*9d70*/  F2FP.F16.E4M3.UNPACK_B R43, R99 ;  /* 0x00000063ff2b723e */ /* 0x000fe200020006ff */
[----:B------:R-:W-:-:S02]  /*9d80*/  IMAD.MOV.U32 R129, RZ, RZ, R148 ;  /* 0x000000ffff817224 */ /* 0x000fc400078e0094 */
[----:B------:R-:W-:Y:S02]  /*9d90*/  IMAD.MOV.U32 R130, RZ, RZ, R138 ;  /* 0x000000ffff827224 */ /* 0x000fe400078e008a */
[----:B------:R-:W-:Y:S02]  /*9da0*/  IMAD.MOV.U32 R131, RZ, RZ, R146 ;  /* 0x000000ffff837224 */ /* 0x000fe400078e0092 */
[----:B------:R-:W-:Y:S01]  /*9db0*/  FADD R138, -R4, R133 ;  /* 0x00000085048a7221 */ /* 0x000fe20000000100 */
[----:B------:R-:W-:-:S03]  /*9dc0*/  FADD R144, -R5, R132 ;  /* 0x0000008405907221 */ /* 0x000fc60000000100 */
[----:B------:R-:W-:Y:S01]  /*9dd0*/  FMUL R138, R138, 1.4426950216293334961 ;  /* 0x3fb8aa3b8a8a7820 */ /* 0x000fe20000400000 */
[----:B------:R-:W-:Y:S01]  /*9de0*/  HMMA.16816.F32 R116, R128, R42, R116 ;  /* 0x0000002a8074723c */ /* 0x000fe20000001874 */
[----:B------:R-:W-:Y:S01]  /*9df0*/  FMUL R144, R144, 1.4426950216293334961 ;  /* 0x3fb8aa3b90907820 */ /* 0x000fe20000400000 */
[----:B------:R-:W-:Y:S01]  /*9e00*/  F2FP.F16.E4M3.UNPACK_B R92, R92.H1 ;  /* 0x0000005cff5c723e */ /* 0x000fe200030006ff */
[----:B------:R-:W-:Y:S01]  /*9e10*/  IMAD.MOV.U32 R132, RZ, RZ, R145 ;  /* 0x000000ffff847224 */ /* 0x000fe200078e0091 */
[----:B------:R-:W-:Y:S01]  /*9e20*/  F2FP.F16.E4M3.UNPACK_B R93, R93.H1 ;  /* 0x0000005dff5d723e */ /* 0x000fe200030006ff */
[----:B------:R-:W4:Y:S01]  /*9e30*/  MUFU.EX2 R138, R138 ;  /* 0x0000008a008a7308 */ /* 0x000f220000000800 */
[----:B------:R-:W-:Y:S02]  /*9e40*/  IMAD.MOV.U32 R133, RZ, RZ, R149 ;  /* 0x000000ffff857224 */ /* 0x000fe400078e0095 */
[----:B------:R-:W-:Y:S02]  /*9e50*/  IMAD.MOV.U32 R134, RZ, RZ, R139 ;  /* 0x000000ffff867224 */ /* 0x000fe400078e008b */
[----:B------:R-:W-:-:S03]  /*9e60*/  IMAD.MOV.U32 R135, RZ, RZ, R147 ;  /* 0x000000ffff877224 */ /* 0x000fc600078e0093 */
[----:B------:R-:W5:Y:S04]  /*9e70*/  MUFU.EX2 R144, R144 ;  /* 0x0000009000907308 */ /* 0x000f680000000800 */
[----:B------:R-:W-:Y:S07]  /*9e80*/  HMMA.16816.F32 R76, R132, R92, R76 ;  /* 0x0000005c844c723c */ /* 0x000fee000000184c */
[----:B------:R-:W-:Y:S01]  /*9e90*/  F2FP.F16.E4M3.UNPACK_B R132, R96.H1 ;  /* 0x00000060ff84723e */ /* 0x000fe200030006ff */
[----:B------:R-:W-:Y:S01]  /*9ea0*/  IMAD.MOV.U32 R96, RZ, RZ, R145 ;  /* 0x000000ffff607224 */ /* 0x000fe200078e0091 */
        /* <DEDUP_REMOVED lines=9> */
[----:B------:R-:W-:-:S03]  /*9f40*/  IMAD.MOV.U32 R129, RZ, RZ, R149 ;  /* 0x000000ffff817224 */ /* 0x000fc600078e0095 */
[----:B------:R-:W-:Y:S01]  /*9f50*/  HMMA.16816.F32 R116, R96, R134, R116 ;  /* 0x000000866074723c */ /* 0x000fe20000001874 */
[----:B------:R-:W-:Y:S02]  /*9f60*/  IMAD.MOV.U32 R130, RZ, RZ, R139 ;  /* 0x000000ffff827224 */ /* 0x000fe400078e008b */
[----:B------:R-:W-:-:S04]  /*9f70*/  IMAD.MOV.U32 R131, RZ, RZ, R147 ;  /* 0x000000ffff837224 */ /* 0x000fc800078e0093 */
[C---:B----4-:R-:W-:Y:S01]  /*9f80*/  FMUL R96, R138.reuse, R56 ;  /* 0x000000388a607220 */ /* 0x050fe20000400000 */
[----:B------:R-:W-:Y:S01]  /*9f90*/  FMUL R97, R138, R57 ;  /* 0x000000398a617220 */ /* 0x000fe20000400000 */
[C---:B-----5:R-:W-:Y:S01]  /*9fa0*/  FMUL R98, R144.reuse, R58 ;  /* 0x0000003a90627220 */ /* 0x060fe20000400000 */
[----:B------:R-:W-:Y:S01]  /*9fb0*/  FMUL R99, R144, R59 ;  /* 0x0000003b90637220 */ /* 0x000fe20000400000 */
[----:B0-----:R-:W-:Y:S02]  /*9fc0*/  IMAD.MOV.U32 R56, RZ, RZ, R88 ;  /* 0x000000ffff387224 */ /* 0x001fe400078e0058 */
[----:B-1----:R-:W-:Y:S02]  /*9fd0*/  IMAD.MOV.U32 R57, RZ, RZ, R136 ;  /* 0x000000ffff397224 */ /* 0x002fe400078e0088 */
[----:B--2---:R-:W-:Y:S02]  /*9fe0*/  IMAD.MOV.U32 R58, RZ, RZ, R124 ;  /* 0x000000ffff3a7224 */ /* 0x004fe400078e007c */
[----:B---3--:R-:W-:Y:S01]  /*9ff0*/  IMAD.MOV.U32 R59, RZ, RZ, R126 ;  /* 0x000000ffff3b7224 */ /* 0x008fe200078e007e */
[----:B------:R-:W-:Y:S01]  /*a000*/  HMMA.16816.F32 R108, R128, R46, R108 ;  /* 0x0000002e806c723c */ /* 0x000fe2000000186c */
[C---:B------:R-:W-:Y:S01]  /*a010*/  FMUL R68, R138.reuse, R68 ;  /* 0x000000448a447220 */ /* 0x040fe20000400000 */
[----:B------:R-:W-:Y:S01]  /*a020*/  FMUL R69, R138, R69 ;  /* 0x000000458a457220 */ /* 0x000fe20000400000 */
[C---:B------:R-:W-:Y:S01]  /*a030*/  FMUL R70, R144.reuse, R70 ;  /* 0x0000004690467220 */ /* 0x040fe20000400000 */
[----:B------:R-:W-:-:S02]  /*a040*/  FMUL R71, R144, R71 ;  /* 0x0000004790477220 */ /* 0x000fc40000400000 */
[----:B------:R-:W-:Y:S06]  /*a050*/  HMMA.16816.F32 R96, R56, R140, R96 ;  /* 0x0000008c3860723c */ /* 0x000fec0000001860 */
[C---:B------:R-:W-:Y:S01]  /*a060*/  HMMA.16816.F32 R104, R128.reuse, R94, R104 ;  /* 0x0000005e8068723c */ /* 0x040fe20000001868 */
[C---:B------:R-:W-:Y:S01]  /*a070*/  FMUL R56, R138.reuse, R48 ;  /* 0x000000308a387220 */ /* 0x040fe20000400000 */
[----:B------:R-:W-:Y:S01]  /*a080*/  FMUL R57, R138, R49 ;  /* 0x000000318a397220 */ /* 0x000fe20000400000 */
[C---:B------:R-:W-:Y:S01]  /*a090*/  FMUL R58, R144.reuse, R50 ;  /* 0x00000032903a7220 */ /* 0x040fe20000400000 */
[----:B------:R-:W-:Y:S01]  /*a0a0*/  FMUL R59, R144, R51 ;  /* 0x00000033903b7220 */ /* 0x000fe20000400000 */
[----:B------:R-:W-:Y:S01]  /*a0b0*/  IMAD.MOV.U32 R48, RZ, RZ, R88 ;  /* 0x000000ffff307224 */ /* 0x000fe200078e0058 */
[----:B------:R-:W-:Y:S01]  /*a0c0*/  HMMA.16816.F32 R100, R128, R132, R100 ;  /* 0x000000848064723c */ /* 0x000fe20000001864 */
[----:B------:R-:W-:-:S02]  /*a0d0*/  IMAD.MOV.U32 R49, RZ, RZ, R136 ;  /* 0x000000ffff317224 */ /* 0x000fc400078e0088 */
[----:B------:R-:W-:Y:S02]  /*a0e0*/  IMAD.MOV.U32 R50, RZ, RZ, R124 ;  /* 0x000000ffff327224 */ /* 0x000fe400078e007c */
[----:B------:R-:W-:Y:S02]  /*a0f0*/  IMAD.MOV.U32 R51, RZ, RZ, R126 ;  /* 0x000000ffff337224 */ /* 0x000fe400078e007e */
[----:B------:R-:W-:Y:S02]  /*a100*/  IMAD.MOV.U32 R128, RZ, RZ, R88 ;  /* 0x000000ffff807224 */ /* 0x000fe400078e0058 */
[----:B------:R-:W-:Y:S02]  /*a110*/  IMAD.MOV.U32 R129, RZ, RZ, R136 ;  /* 0x000000ffff817224 */ /* 0x000fe400078e0088 */
[----:B------:R-:W-:Y:S02]  /*a120*/  IMAD.MOV.U32 R130, RZ, RZ, R124 ;  /* 0x000000ffff827224 */ /* 0x000fe400078e007c */
[----:B------:R-:W-:Y:S01]  /*a130*/  IMAD.MOV.U32 R131, RZ, RZ, R126 ;  /* 0x000000ffff837224 */ /* 0x000fe200078e007e */
[----:B------:R-:W-:Y:S01]  /*a140*/  HMMA.16816.F32 R48, R48, R36, R56 ;  /* 0x000000243030723c */ /* 0x000fe20000001838 */
[C---:B------:R-:W-:Y:S01]  /*a150*/  FMUL R64, R138.reuse, R64 ;  /* 0x000000408a407220 */ /* 0x040fe20000400000 */
[----:B------:R-:W-:Y:S01]  /*a160*/  FMUL R65, R138, R65 ;  /* 0x000000418a417220 */ /* 0x000fe20000400000 */
[C---:B------:R-:W-:Y:S01]  /*a170*/  FMUL R66, R144.reuse, R66 ;  /* 0x0000004290427220 */ /* 0x040fe20000400000 */
[----:B------:R-:W-:-:S02]  /*a180*/  FMUL R67, R144, R67 ;  /* 0x0000004390437220 */ /* 0x000fc40000400000 */
[----:B------:R-:W-:Y:S01]  /*a190*/  HMMA.16816.F32 R68, R128, R38, R68 ;  /* 0x000000268044723c */ /* 0x000fe20000001844 */
[----:B------:R-:W-:Y:S02]  /*a1a0*/  IMAD.MOV.U32 R36, RZ, RZ, R88 ;  /* 0x000000ffff247224 */ /* 0x000fe400078e0058 */
[----:B------:R-:W-:-:S04]  /*a1b0*/  IMAD.MOV.U32 R37, RZ, RZ, R136 ;  /* 0x000000ffff257224 */ /* 0x000fc800078e0088 */
[----:B------:R-:W-:Y:S02]  /*a1c0*/  IMAD.MOV.U32 R38, RZ, RZ, R124 ;  /* 0x000000ffff267224 */ /* 0x000fe400078e007c */
[----:B------:R-:W-:Y:S02]  /*a1d0*/  IMAD.MOV.U32 R39, RZ, RZ, R126 ;  /* 0x000000ffff277224 */ /* 0x000fe400078e007e */
[C---:B------:R-:W-:Y:S01]  /*a1e0*/  FMUL R80, R138.reuse, R80 ;  /* 0x000000508a507220 */ /* 0x040fe20000400000 */
[C---:B------:R-:W-:Y:S01]  /*a1f0*/  FMUL R81, R138.reuse, R81 ;  /* 0x000000518a517220 */ /* 0x040fe20000400000 */
[C---:B------:R-:W-:Y:S01]  /*a200*/  FMUL R84, R138.reuse, R84 ;  /* 0x000000548a547220 */ /* 0x040fe20000400000 */
[----:B------:R-:W-:Y:S01]  /*a210*/  FMUL R85, R138, R85 ;  /* 0x000000558a557220 */ /* 0x000fe20000400000 */
[C---:B------:R-:W-:Y:S01]  /*a220*/  FMUL R82, R144.reuse, R82 ;  /* 0x0000005290527220 */ /* 0x040fe20000400000 */
[C---:B------:R-:W-:Y:S01]  /*a230*/  FMUL R83, R144.reuse, R83 ;  /* 0x0000005390537220 */ /* 0x040fe20000400000 */
[C---:B------:R-:W-:Y:S01]  /*a240*/  FMUL R86, R144.reuse, R86 ;  /* 0x0000005690567220 */ /* 0x040fe20000400000 */
[----:B------:R-:W-:Y:S01]  /*a250*/  FMUL R87, R144, R87 ;  /* 0x0000005790577220 */ /* 0x000fe20000400000 */
[----:B------:R-:W-:-:S02]  /*a260*/  IMAD.MOV.U32 R56, RZ, RZ, R88 ;  /* 0x000000ffff387224 */ /* 0x000fc400078e0058 */
[----:B------:R-:W-:Y:S02]  /*a270*/  IMAD.MOV.U32 R57, RZ, RZ, R136 ;  /* 0x000000ffff397224 */ /* 0x000fe400078e0088 */
[----:B------:R-:W-:Y:S02]  /*a280*/  IMAD.MOV.U32 R58, RZ, RZ, R124 ;  /* 0x000000ffff3a7224 */ /* 0x000fe400078e007c */
[----:B------:R-:W-:Y:S01]  /*a290*/  IMAD.MOV.U32 R59, RZ, RZ, R126 ;  /* 0x000000ffff3b7224 */ /* 0x000fe200078e007e */
[----:B------:R-:W-:Y:S01]  /*a2a0*/  HMMA.16816.F32 R64, R36, R30, R64 ;  /* 0x0000001e2440723c */ /* 0x000fe20000001840 */
[----:B------:R-:W0:Y:S01]  /*a2b0*/  LDC R30, c[0x0][0x280] ;  /* 0x0000a000ff1e7b82 */ /* 0x000e220000000800 */
[C---:B------:R-:W-:Y:S01]  /*a2c0*/  FMUL R60, R138.reuse, R60 ;  /* 0x0000003c8a3c7220 */ /* 0x040fe20000400000 */
[----:B------:R-:W-:Y:S01]  /*a2d0*/  FMUL R61, R138, R61 ;  /* 0x0000003d8a3d7220 */ /* 0x000fe20000400000 */
[C---:B------:R-:W-:Y:S01]  /*a2e0*/  FMUL R62, R144.reuse, R62 ;  /* 0x0000003e903e7220 */ /* 0x040fe20000400000 */
[----:B------:R-:W-:Y:S01]  /*a2f0*/  FMUL R63, R144, R63 ;  /* 0x0000003f903f7220 */ /* 0x000fe20000400000 */
        /* <DEDUP_REMOVED lines=9> */
[----:B------:R-:W-:Y:S01]  /*a390*/  IMAD.MOV.U32 R33, RZ, RZ, R136 ;  /* 0x000000ffff217224 */ /* 0x000fe200078e0088 */
[----:B------:R-:W-:Y:S06]  /*a3a0*/  HMMA.16816.F32 R60, R128, R142, R60 ;  /* 0x0000008e803c723c */ /* 0x000fec000000183c */
[----:B------:R-:W-:Y:S01]  /*a3b0*/  HMMA.16816.F32 R72, R32, R42, R72 ;  /* 0x0000002a2048723c */ /* 0x000fe20000001848 */
[----:B------:R-:W-:Y:S01]  /*a3c0*/  UIADD3 UR6, UR6, 0x20, URZ ;  /* 0x0000002006067890 */ /* 0x000fe2000fffe03f */
[----:B------:R-:W-:-:S05]  /*a3d0*/  IMAD.MOV.U32 R36, RZ, RZ, R89 ;  /* 0x000000ffff247224 */ /* 0x000fca00078e0059 */
[----:B0-----:R-:W-:Y:S01]  /*a3e0*/  ISETP.LE.AND P2, PT, R30, UR6, PT ;  /* 0x000000061e007c0c */ /* 0x001fe2000bf43270 */
[----:B------:R-:W-:Y:S02]  /*a3f0*/  IMAD.MOV.U32 R32, RZ, RZ, R89 ;  /* 0x000000ffff207224 */ /* 0x000fe400078e0059 */
[--C-:B------:R-:W-:Y:S02]  /*a400*/  IMAD.MOV.U32 R37, RZ, RZ, R137.reuse ;  /* 0x000000ffff257224 */ /* 0x100fe400078e0089 */
[----:B------:R-:W-:Y:S02]  /*a410*/  IMAD.MOV.U32 R33, RZ, RZ, R137 ;  /* 0x000000ffff217224 */ /* 0x000fe400078e0089 */
[--C-:B------:R-:W-:Y:S02]  /*a420*/  IMAD.MOV.U32 R38, RZ, RZ, R125.reuse ;  /* 0x000000ffff267224 */ /* 0x100fe400078e007d */
[----:B------:R-:W-:Y:S02]  /*a430*/  IMAD.MOV.U32 R34, RZ, RZ, R125 ;  /* 0x000000ffff227224 */ /* 0x000fe400078e007d */
[----:B------:R-:W-:-:S02]  /*a440*/  IMAD.MOV.U32 R39, RZ, RZ, R127 ;  /* 0x000000ffff277224 */ /* 0x000fc400078e007f */
[----:B------:R-:W-:Y:S01]  /*a450*/  IMAD.MOV.U32 R35, RZ, RZ, R127 ;  /* 0x000000ffff237224 */ /* 0x000fe200078e007f */
[----:B------:R-:W-:Y:S02]  /*a460*/  ULEA UR5, UR11, UR5, 0x5 ;  /* 0x000000050b057291 */ /* 0x000fe4000f8e283f */
[----:B------:R-:W-:Y:S02]  /*a470*/  ULEA UR4, UR12, UR4, 0x5 ;  /* 0x000000040c047291 */ /* 0x000fe4000f8e283f */
[----:B------:R-:W-:Y:S01]  /*a480*/  HMMA.16816.F32 R60, R36, R40, R60 ;  /* 0x00000028243c723c */ /* 0x000fe2000000183c */
[----:B------:R-:W-:Y:S01]  /*a490*/  FFMA R8, R9, R8, R7 ;  /* 0x0000000809087223 */ /* 0x000fe20000000007 */
[----:B------:R-:W-:Y:S01]  /*a4a0*/  FFMA R10, R138, R10, R6 ;  /* 0x0000000a8a0a7223 */ /* 0x000fe20000000006 */
[----:B------:R-:W-:-:S03]  /*a4b0*/  FFMA R28, R144, R28, R29 ;  /* 0x0000001c901c7223 */ /* 0x000fc6000000001d */
[----:B------:R-:W-:Y:S01]  /*a4c0*/  HMMA.16816.F32 R80, R32, R44, R80 ;  /* 0x0000002c2050723c */ /* 0x000fe20000001850 */
[----:B------:R-:W-:Y:S02]  /*a4d0*/  IMAD.MOV.U32 R6, RZ, RZ, R2 ;  /* 0x000000ffff067224 */ /* 0x000fe400078e0002 */
[----:B------:R-:W-:-:S03]  /*a4e0*/  IMAD.MOV.U32 R9, RZ, RZ, R3 ;  /* 0x000000ffff097224 */ /* 0x000fc600078e0003 */
[----:B------:R-:W-:Y:S06]  /*a4f0*/  HMMA.16816.F32 R56, R36, R46, R96 ;  /* 0x0000002e2438723c */ /* 0x000fec0000001860 */
[----:B------:R-:W-:Y:S06]  /*a500*/  HMMA.16816.F32 R68, R32, R90, R68 ;  /* 0x0000005a2044723c */ /* 0x000fec0000001844 */
[----:B------:R-:W-:Y:S06]  /*a510*/  HMMA.16816.F32 R64, R36, R92, R64 ;  /* 0x0000005c2440723c */ /* 0x000fec0000001840 */
[----:B------:R-:W-:Y:S06]  /*a520*/  HMMA.16816.F32 R48, R32, R94, R48 ;  /* 0x0000005e2030723c */ /* 0x000fec0000001830 */
[----:B------:R-:W-:Y:S06]  /*a530*/  HMMA.16816.F32 R84, R36, R132, R84 ;  /* 0x000000842454723c */ /* 0x000fec0000001854 */
[----:B------:R-:W-:Y:S01]  /*a540*/  HMMA.16816.F32 R72, R32, R134, R72 ;  /* 0x000000862048723c */ /* 0x000fe20000001848 */
[----:B------:R-:W-:-:S02]  /*a550*/  IMAD.MOV.U32 R133, RZ, RZ, R4 ;  /* 0x000000ffff857224 */ /* 0x000fc400078e0004 */
[----:B------:R-:W-:Y:S01]  /*a560*/  IMAD.MOV.U32 R132, RZ, RZ, R5 ;  /* 0x000000ffff847224 */ /* 0x000fe200078e0005 */
[----:B------:R-:W-:-:S05]  /*a570*/  NOP ;  /* 0x0000000000007918 */ /* 0x000fca0000000000 */
[----:B------:R-:W-:-:S15]  /*a580*/  @!P2 BRA `(.L_x_1) ;  /* 0xffffff9c00a4a947 */ /* 0x000fde000383ffff */
.L_x_0:
[----:B------:R-:W0:Y:S01]  /*a590*/  S2R R7, SR_TID.X ;  /* 0x0000000000077919 */ /* 0x000e220000002100 */
[----:B------:R-:W-:Y:S01]  /*a5a0*/  IMAD.MOV.U32 R23, RZ, RZ, R8 ;  /* 0x000000ffff177224 */ /* 0x000fe200078e0008 */
[C---:B------:R-:W-:Y:S01]  /*a5b0*/  FSETP.GT.AND P1, PT, |R28|.reuse, 8.50705917302346158658e+37, PT ;  /* 0x7e8000001c00780b */ /* 0x040fe20003f24200 */
[----:B------:R-:W-:Y:S01]  /*a5c0*/  IMAD.MOV.U32 R21, RZ, RZ, R10 ;  /* 0x000000ffff157224 */ /* 0x000fe200078e000a */
[----:B------:R-:W-:Y:S01]  /*a5d0*/  FSETP.GEU.AND P5, PT, R28, 1.175494350822287508e-38, PT ;  /* 0x008000001c00780b */ /* 0x000fe20003fae000 */
[C---:B------:R-:W-:Y:S01]  /*a5e0*/  FMUL R10, R23.reuse, 8388608 ;  /* 0x4b000000170a7820 */ /* 0x040fe20000400000 */
[----:B------:R-:W-:Y:S01]  /*a5f0*/  FSETP.GEU.AND P3, PT, R23, 1.175494350822287508e-38, PT ;  /* 0x008000001700780b */ /* 0x000fe20003f6e000 */
[----:B------:R-:W-:Y:S02]  /*a600*/  IMAD.MOV.U32 R42, RZ, RZ, R49 ;  /* 0x000000ffff2a7224 */ /* 0x000fe400078e0031 */
[C---:B------:R-:W-:Y:S01]  /*a610*/  FMUL R8, R21.reuse, 8388608 ;  /* 0x4b00000015087820 */ /* 0x040fe20000400000 */
[----:B------:R-:W-:Y:S01]  /*a620*/  IMAD.MOV.U32 R96, RZ, RZ, R0 ;  /* 0x000000ffff607224 */ /* 0x000fe200078e0000 */
[----:B------:R-:W-:Y:S01]  /*a630*/  FSEL R10, R10, R23, !P3 ;  /* 0x000000170a0a7208 */ /* 0x000fe20005800000 */
[----:B------:R-:W-:Y:S01]  /*a640*/  FMUL R0, R28, 8388608 ;  /* 0x4b0000001c007820 */ /* 0x000fe20000400000 */
[----:B------:R-:W-:Y:S01]  /*a650*/  FSETP.GEU.AND P4, PT, R21, 1.175494350822287508e-38, PT ;  /* 0x008000001500780b */ /* 0x000fe20003f8e000 */
[----:B------:R-:W-:Y:S01]  /*a660*/  IMAD.MOV.U32 R92, RZ, RZ, R54 ;  /* 0x000000ffff5c7224 */ /* 0x000fe200078e0036 */
[----:B------:R-:W-:Y:S01]  /*a670*/  FSETP.GEU.AND P2, PT, R96, 1.175494350822287508e-38, PT ;  /* 0x008000006000780b */ /* 0x000fe20003f4e000 */
[----:B------:R-:W-:Y:S01]  /*a680*/  VIADD R49, R10, 0xc0cafb0d ;  /* 0xc0cafb0d0a317836 */ /* 0x000fe20000000000 */
[----:B------:R-:W-:Y:S01]  /*a690*/  FSEL R0, R0, R28, !P5 ;  /* 0x0000001c00007208 */ /* 0x000fe20006800000 */
[----:B------:R-:W-:Y:S01]  /*a6a0*/  @P1 FMUL R75, R75, 0.25 ;  /* 0x3e8000004b4b1820 */ /* 0x000fe20000400000 */
[----:B------:R-:W-:Y:S01]  /*a6b0*/  FSEL R19, RZ, -23, P2 ;  /* 0xc1b80000ff137808 */ /* 0x000fe20001000000 */
[----:B------:R-:W-:Y:S01]  /*a6c0*/  @P1 FMUL R74, R74, 0.25 ;  /* 0x3e8000004a4a1820 */ /* 0x000fe20000400000 */
[----:B------:R-:W-:Y:S01]  /*a6d0*/  LOP3.LUT R49, R49, 0xff800000, RZ, 0xc0, !PT ;  /* 0xff80000031317812 */ /* 0x000fe200078ec0ff */
[----:B------:R-:W-:Y:S01]  /*a6e0*/  @P1 FMUL R87, R87, 0.25 ;  /* 0x3e80000057571820 */ /* 0x000fe20000400000 */
        /* <DEDUP_REMOVED lines=10> */
[--C-:B0-----:R-:W-:Y:S01]  /*a790*/  SHF.R.S32.HI R11, RZ, 0x4, R7.reuse ;  /* 0x00000004ff0b7819 */ /* 0x101fe20000011407 */
[C---:B------:R-:W-:Y:S01]  /*a7a0*/  IMAD.SHL.U32 R6, R7.reuse, 0x20, RZ ;  /* 0x0000002007067824 */ /* 0x040fe200078e00ff */
[C---:B------:R-:W-:Y:S01]  /*a7b0*/  LOP3.LUT R13, R7.reuse, 0xe0, RZ, 0xc0, !PT ;  /* 0x000000e0070d7812 */ /* 0x040fe200078ec0ff */
[----:B------:R-:W-:Y:S01]  /*a7c0*/  IMAD.SHL.U32 R12, R7, 0x8, RZ ;  /* 0x00000008070c7824 */ /* 0x000fe200078e00ff */
[----:B------:R-:W-:Y:S01]  /*a7d0*/  SGXT R11, R11, 0x1 ;  /* 0x000000010b0b781a */ /* 0x000fe20000000200 */
[----:B------:R-:W-:Y:S01]  /*a7e0*/  @P1 FMUL R82, R82, 0.25 ;  /* 0x3e80000052521820 */ /* 0x000fe20000400000 */
[----:B------:R-:W-:Y:S01]  /*a7f0*/  LOP3.LUT R6, R6, 0x60, RZ, 0xc0, !PT ;  /* 0x0000006006067812 */ /* 0x000fe200078ec0ff */
[----:B------:R-:W-:Y:S01]  /*a800*/  @P1 FMUL R63, R63, 0.25 ;  /* 0x3e8000003f3f1820 */ /* 0x000fe20000400000 */
[----:B------:R-:W-:Y:S01]  /*a810*/  LOP3.LUT R14, R12, 0x1f8, RZ, 0xc0, !PT ;  /* 0x000001f80c0e7812 */ /* 0x000fe200078ec0ff */
[----:B------:R-:W-:Y:S01]  /*a820*/  @P1 FMUL R62, R62, 0.25 ;  /* 0x3e8000003e3e1820 */ /* 0x000fe20000400000 */
[----:B------:R-:W-:Y:S01]  /*a830*/  LOP3.LUT R9, R7, 0xc, RZ, 0xc0, !PT ;  /* 0x0000000c07097812 */ /* 0x000fe200078ec0ff */
[----:B------:R-:W-:Y:S01]  /*a840*/  IMAD R6, R13, 0x10, R6 ;  /* 0x000000100d067824 */ /* 0x000fe200078e0206 */
[----:B------:R-:W-:Y:S01]  /*a850*/  LOP3.LUT R12, R11, 0x1020, RZ, 0xc0, !PT ;  /* 0x000010200b0c7812 */ /* 0x000fe200078ec0ff */
[C---:B------:R-:W-:Y:S01]  /*a860*/  IMAD.SHL.U32 R13, R7.reuse, 0x10, RZ ;  /* 0x00000010070d7824 */ /* 0x040fe200078e00ff */
[----:B------:R-:W-:Y:S01]  /*a870*/  FSEL R8, R8, R21, !P4 ;  /* 0x0000001508087208 */ /* 0x000fe20006000000 */
[----:B------:R-:W-:Y:S01]  /*a880*/  IMAD.MOV.U32 R30, RZ, RZ, R60 ;  /* 0x000000ffff1e7224 */ /* 0x000fe200078e003c */
[----:B------:R-:W-:Y:S01]  /*a890*/  LOP3.LUT R15, R7, 0xff, RZ, 0xc0, !PT ;  /* 0x000000ff070f7812 */ /* 0x000fe200078ec0ff */
[----:B------:R-:W-:Y:S01]  /*a8a0*/  IMAD R11, R9, 0x2, R12 ;  /* 0x00000002090b7824 */ /* 0x000fe200078e020c */
[----:B------:R-:W-:Y:S01]  /*a8b0*/  SHF.R.U32.HI R12, RZ, 0x1, R7 ;  /* 0x00000001ff0c7819 */ /* 0x000fe20000011607 */
[----:B------:R-:W-:Y:S01]  /*a8c0*/  IMAD.MOV.U32 R26, RZ, RZ, R61 ;  /* 0x000000ffff1a7224 */ /* 0x000fe200078e003d */
[----:B------:R-:W-:Y:S01]  /*a8d0*/  LOP3.LUT R13, R13, 0x70, RZ, 0xc0, !PT ;  /* 0x000000700d0d7812 */ /* 0x000fe200078ec0ff */
[----:B------:R-:W-:Y:S01]  /*a8e0*/  IMAD.MOV.U32 R24, RZ, RZ, R56 ;  /* 0x000000ffff187224 */ /* 0x000fe200078e0038 */
[----:B------:R-:W-:Y:S01]  /*a8f0*/  LOP3.LUT R16, R12, 0xc, RZ, 0xc0, !PT ;  /* 0x0000000c0c107812 */ /* 0x000fe200078ec0ff */
[----:B------:R-:W-:Y:S01]  /*a900*/  IMAD.MOV.U32 R54, RZ, RZ, R57 ;  /* 0x000000ffff367224 */ /* 0x000fe200078e0039 */
[----:B------:R-:W-:Y:S01]  /*a910*/  LOP3.LUT R12, R11, R6, RZ, 0x3c, !PT ;  /* 0x000000060b0c7212 */ /* 0x000fe200078e3cff */
[----:B------:R-:W-:Y:S01]  /*a920*/  FMUL R11, R96, 8388608 ;  /* 0x4b000000600b7820 */ /* 0x000fe20000400000 */
[----:B------:R-:W-:Y:S01]  /*a930*/  IADD3 R6, R16, UR9, R13 ;  /* 0x0000000910067c10 */ /* 0x000fe2000fffe00d */
[----:B------:R-:W-:Y:S01]  /*a940*/  IMAD R14, R9, 0x400, R14 ;  /* 0x00000400090e7824 */ /* 0x000fe200078e020e */
[----:B------:R-:W-:Y:S01]  /*a950*/  FSEL R16, RZ, -23, P3 ;  /* 0xc1b80000ff107808 */ /* 0x000fe20001800000 */
[----:B------:R-:W-:Y:S01]  /*a960*/  IMAD.MOV.U32 R94, RZ, RZ, R53 ;  /* 0x000000ffff5e7224 */ /* 0x000fe200078e0035 */
[C---:B------:R-:W-:Y:S01]  /*a970*/  FSETP.GEU.AND P3, PT, |R28|.reuse, 1.175494350822287508e-38, PT ;  /* 0x008000001c00780b */ /* 0x040fe20003f6e200 */
[----:B------:R-:W-:Y:S01]  /*a980*/  @P1 FMUL R28, R28, 0.25 ;  /* 0x3e8000001c1c1820 */ /* 0x000fe20000400000 */
[----:B------:R-:W-:Y:S01]  /*a990*/  I2FP.F32.S32 R13, R49 ;  /* 0x00000031000d7245 */ /* 0x000fe20000201400 */
[----:B------:R-:W-:Y:S01]  /*a9a0*/  IMAD.MOV.U32 R90, RZ, RZ, R55 ;  /* 0x000000ffff5a7224 */ /* 0x000fe200078e0037 */
[----:B------:R-:W-:Y:S01]  /*a9b0*/  FSEL R11, R11, R96, !P2 ;  /* 0x000000600b0b7208 */ /* 0x000fe20005000000 */
[----:B------:R-:W-:Y:S01]  /*a9c0*/  VIADD R45, R8, 0xc0cafb0d ;  /* 0xc0cafb0d082d7836 */ /* 0x000fe20000000000 */
[----:B------:R-:W-:Y:S01]  /*a9d0*/  FSETP.GT.AND P2, PT, |R21|, 8.50705917302346158658e+37, PT ;  /* 0x7e8000001500780b */ /* 0x000fe20003f44200 */
[----:B------:R-:W-:Y:S01]  /*a9e0*/  FFMA.FTZ R16, R13, 1.1920928955078125e-07, R16 ;  /* 0x340000000d107823 */ /* 0x000fe20000010010 */
[----:B------:R-:W-:Y:S01]  /*a9f0*/  FSETP.GT.AND P1, PT, |R23|, 8.50705917302346158658e+37, PT ;  /* 0x7e8000001700780b */ /* 0x000fe20003f24200 */
[----:B------:R-:W-:Y:S01]  /*aa00*/  VIADD R22, R11, 0xc0cafb0d ;  /* 0xc0cafb0d0b167836 */ /* 0x000fe20000000000 */
[----:B------:R-:W-:Y:S01]  /*aa10*/  LOP3.LUT R9, R7, 0xc0, RZ, 0xc0, !PT ;  /* 0x000000c007097812 */ /* 0x000fe200078ec0ff */
[----:B------:R-:W-:Y:S01]  /*aa20*/  VIADD R43, R0, 0xc0cafb0d ;  /* 0xc0cafb0d002b7836 */ /* 0x000fe20000000000 */
[----:B------:R-:W-:Y:S01]  /*aa30*/  LOP3.LUT R45, R45, 0xff800000, RZ, 0xc0, !PT ;  /* 0xff8000002d2d7812 */ /* 0x000fe200078ec0ff */
[----:B------:R-:W-:Y:S01]  /*aa40*/  @!P3 FMUL R28, R28, 16777216 ;  /* 0x4b8000001c1cb820 */ /* 0x000fe20000400000 */
[----:B------:R-:W-:Y:S01]  /*aa50*/  @!P3 FMUL R75, R75, 16777216 ;  /* 0x4b8000004b4bb820 */ /* 0x000fe20000400000 */
[----:B------:R-:W-:Y:S01]  /*aa60*/  @!P3 FMUL R74, R74, 16777216 ;  /* 0x4b8000004a4ab820 */ /* 0x000fe20000400000 */
[----:B------:R-:W-:Y:S01]  /*aa70*/  @!P3 FMUL R87, R87, 16777216 ;  /* 0x4b8000005757b820 */ /* 0x000fe20000400000 */
[----:B------:R-:W0:Y:S01]  /*aa80*/  MUFU.RCP R13, R28 ;  /* 0x0000001c000d7308 */ /* 0x000e220000001000 */
[----:B------:R-:W-:Y:S01]  /*aa90*/  @!P3 FMUL R86, R86, 16777216 ;  /* 0x4b8000005656b820 */ /* 0x000fe20000400000 */
        /* <DEDUP_REMOVED lines=12> */
[C---:B------:R-:W-:Y:S01]  /*ab60*/  FSETP.GEU.AND P3, PT, |R21|.reuse, 1.175494350822287508e-38, PT ;  /* 0x008000001500780b */ /* 0x040fe20003f6e200 */
        /* <DEDUP_REMOVED lines=12> */
[----:B------:R-:W-:Y:S01]  /*ac30*/  @!P3 FMUL R21, R21, 16777216 ;  /* 0x4b8000001515b820 */ /* 0x000fe20000400000 */
[----:B------:R-:W-:Y:S01]  /*ac40*/  @P2 FMUL R24, R24, 0.25 ;  /* 0x3e80000018182820 */ /* 0x000fe20000400000 */
[----:B------:R-:W-:Y:S01]  /*ac50*/  @P2 FMUL R81, R81, 0.25 ;  /* 0x3e80000051512820 */ /* 0x000fe20000400000 */
[----:B------:R-:W-:Y:S01]  /*ac60*/  @P2 FMUL R80, R80, 0.25 ;  /* 0x3e80000050502820 */ /* 0x000fe20000400000 */
[----:B------:R-:W-:Y:S01]  /*ac70*/  @P2 FMUL R26, R26, 0.25 ;  /* 0x3e8000001a1a2820 */ /* 0x000fe20000400000 */
[----:B------:R-:W-:Y:S01]  /*ac80*/  @P2 FMUL R30, R30, 0.25 ;  /* 0x3e8000001e1e2820 */ /* 0x000fe20000400000 */
[C---:B0-----:R-:W-:Y:S01]  /*ac90*/  FMUL R40, R13.reuse, R50 ;  /* 0x000000320d287220 */ /* 0x041fe20000400000 */
[C---:B------:R-:W-:Y:S01]  /*aca0*/  FMUL R60, R13.reuse, R63 ;  /* 0x0000003f0d3c7220 */ /* 0x040fe20000400000 */
        /* <DEDUP_REMOVED lines=13> */
[----:B------:R-:W-:Y:S01]  /*ad80*/  FMUL R63, R13, R62 ;  /* 0x0000003e0d3f7220 */ /* 0x000fe20000400000 */
        /* <DEDUP_REMOVED lines=19> */
[----:B------:R-:W-:Y:S01]  /*aec0*/  SHF.R.U32.HI R9, RZ, 0x1, R9 ;  /* 0x00000001ff097819 */ /* 0x000fe20000011609 */
[C---:B0-----:R-:W-:Y:S01]  /*aed0*/  FMUL R51, R13.reuse, R48 ;  /* 0x000000300d337220 */ /* 0x041fe20000400000 */
[----:B------:R-:W-:Y:S01]  /*aee0*/  LOP3.LUT R22, R22, 0xff800000, RZ, 0xc0, !PT ;  /* 0xff80000016167812 */ /* 0x000fe200078ec0ff */
[C---:B------:R-:W-:Y:S01]  /*aef0*/  FMUL R33, R13.reuse, R65 ;  /* 0x000000410d217220 */ /* 0x040fe20000400000 */
[----:B------:R-:W-:Y:S01]  /*af00*/  LOP3.LUT R9, R14, R9, RZ, 0x3c, !PT ;  /* 0x000000090e097212 */ /* 0x000fe200078e3cff */
[C---:B------:R-:W-:Y:S01]  /*af10*/  FMUL R34, R13.reuse, R73 ;  /* 0x000000490d227220 */ /* 0x040fe20000400000 */
[----:B------:R-:W-:Y:S01]  /*af20*/  I2FP.F32.S32 R14, R22 ;  /* 0x00000016000e7245 */ /* 0x000fe20000201400 */
[C---:B------:R-:W-:Y:S01]  /*af30*/  FMUL R37, R13.reuse, R72 ;  /* 0x000000480d257220 */ /* 0x040fe20000400000 */
[C---:B------:R-:W-:Y:S01]  /*af40*/  FMUL R38, R13.reuse, R85 ;  /* 0x000000550d267220 */ /* 0x040fe20000400000 */
[C---:B------:R-:W-:Y:S01]  /*af50*/  FMUL R47, R13.reuse, R84 ;  /* 0x000000540d2f7220 */ /* 0x040fe20000400000 */
[----:B------:R-:W-:Y:S01]  /*af60*/  FMUL R42, R13, R42 ;  /* 0x0000002a0d2a7220 */ /* 0x000fe20000400000 */
[----:B------:R-:W-:Y:S01]  /*af70*/  FFMA.FTZ R19, R14, 1.1920928955078125e-07, R19 ;  /* 0x340000000e137823 */ /* 0x000fe20000010013 */
[----:B------:R-:W-:Y:S01]  /*af80*/  @!P3 FMUL R23, R23, 16777216 ;  /* 0x4b8000001717b820 */ /* 0x000fe20000400000 */
[----:B------:R-:W0:Y:S01]  /*af90*/  LDC R14, c[0x0][0x278] ;  /* 0x00009e00ff0e7b82 */ /* 0x000e220000000800 */
        /* <DEDUP_REMOVED lines=9> */
[----:B------:R-:W-:Y:S01]  /*b030*/  FSETP.GT.AND P2, PT, |R96|, 8.50705917302346158658e+37, PT ;  /* 0x7e8000006000780b */ /* 0x000fe20003f44200 */
[----:B------:R-:W1:Y:S01]  /*b040*/  MUFU.RCP R13, R23 ;  /* 0x00000017000d7308 */ /* 0x000e620000001000 */
        /* <DEDUP_REMOVED lines=16> */
[----:B------:R-:W-:Y:S01]  /*b150*/  ISETP.GE.U32.AND P0, PT, R15, 0x20, PT ;  /* 0x000000200f00780c */ /* 0x000fe20003f06070 */
[----:B------:R-:W-:Y:S01]  /*b160*/  @!P3 FMUL R79, R79, 16777216 ;  /* 0x4b8000004f4fb820 */ /* 0x000fe20000400000 */
[C---:B------:R-:W-:Y:S01]  /*b170*/  FSETP.GEU.AND P1, PT, |R96|.reuse, 1.175494350822287508e-38, PT ;  /* 0x008000006000780b */ /* 0x040fe20003f2e200 */
[----:B------:R-:W-:Y:S01]  /*b180*/  @P2 FMUL R96, R96, 0.25 ;  /* 0x3e80000060602820 */ /* 0x000fe20000400000 */
[----:B------:R-:W-:Y:S01]  /*b190*/  FSEL R18, RZ, -23, P4 ;  /* 0xc1b80000ff127808 */ /* 0x000fe20002000000 */
[----:B------:R-:W-:Y:S01]  /*b1a0*/  @!P3 FMUL R78, R78, 16777216 ;  /* 0x4b8000004e4eb820 */ /* 0x000fe20000400000 */
[----:B------:R-:W-:Y:S01]  /*b1b0*/  I2FP.F32.S32 R15, R45 ;  /* 0x0000002d000f7245 */ /* 0x000fe20000201400 */
[----:B------:R-:W-:Y:S01]  /*b1c0*/  @!P3 FMUL R119, R119, 16777216 ;  /* 0x4b8000007777b820 */ /* 0x000fe20000400000 */
[----:B------:R-:W-:Y:S01]  /*b1d0*/  LOP3.LUT R43, R43, 0xff800000, RZ, 0xc0, !PT ;  /* 0xff8000002b2b7812 */ /* 0x000fe200078ec0ff */
[----:B------:R-:W-:Y:S01]  /*b1e0*/  @!P3 FMUL R118, R118, 16777216 ;  /* 0x4b8000007676b820 */ /* 0x000fe20000400000 */
[----:B------:R-:W-:Y:S01]  /*b1f0*/  FSEL R20, RZ, -23, P5 ;  /* 0xc1b80000ff147808 */ /* 0x000fe20002800000 */
[----:B------:R-:W-:Y:S01]  /*b200*/  FFMA.FTZ R18, R15, 1.1920928955078125e-07, R18 ;  /* 0x340000000f127823 */ /* 0x000fe20000010012 */
[----:B------:R-:W-:Y:S01]  /*b210*/  SHF.R.U32.HI R15, RZ, 0x5, R7 ;  /* 0x00000005ff0f7819 */ /* 0x000fe20000011607 */
[----:B------:R-:W-:Y:S01]  /*b220*/  @!P3 FMUL R103, R103, 16777216 ;  /* 0x4b8000006767b820 */ /* 0x000fe20000400000 */
[----:B------:R-:W-:Y:S01]  /*b230*/  I2FP.F32.S32 R17, R43 ;  /* 0x0000002b00117245 */ /* 0x000fe20000201400 */
[----:B------:R-:W-:Y:S01]  /*b240*/  @!P3 FMUL R102, R102, 16777216 ;  /* 0x4b8000006666b820 */ /* 0x000fe20000400000 */
[----:B------:R-:W-:Y:S01]  /*b250*/  SGXT.U32 R15, R15, 0x3 ;  /* 0x000000030f0f781a */ /* 0x000fe20000000000 */
        /* <DEDUP_REMOVED lines=10> */
[----:B------:R-:W-:-:S02]  /*b300*/  IMAD.MOV.U32 R88, RZ, RZ, R76 ;  /* 0x000000ffff587224 */ /* 0x000fc400078e004c */
[----:B------:R-:W-:Y:S01]  /*b310*/  @!P1 FMUL R96, R96, 16777216 ;  /* 0x4b80000060609820 */ /* 0x000fe20000400000 */
[----:B------:R-:W-:Y:S02]  /*b320*/  IMAD.MOV.U32 R76, RZ, RZ, R77 ;  /* 0x000000ffff4c7224 */ /* 0x000fe400078e004d */
[----:B------:R-:W-:Y:S01]  /*b330*/  FFMA.FTZ R20, R17, 1.1920928955078125e-07, R20 ;  /* 0x3400000011147823 */ /* 0x000fe20000010014 */
[C---:B-1----:R-:W-:Y:S01]  /*b340*/  FMUL R23, R13.reuse, R79 ;  /* 0x0000004f0d177220 */ /* 0x042fe20000400000 */
        /* <DEDUP_REMOVED lines=15> */
[----:B0-----:R-:W-:-:S02]  /*b440*/  IMAD R13, R15, R14, RZ ;  /* 0x0000000e0f0d7224 */ /* 0x001fc400078e02ff */
[----:B------:R-:W-:Y:S01]  /*b450*/  @P2 FMUL R76, R76, 0.25 ;  /* 0x3e8000004c4c2820 */ /* 0x000fe20000400000 */
[----:B------:R-:W0:Y:S01]  /*b460*/  MUFU.RCP R15, R96 ;  /* 0x00000060000f7308 */ /* 0x000e220000001000 */
        /* <DEDUP_REMOVED lines=47> */
[----:B------:R-:W-:Y:S01]  /*b760*/  IMAD R15, R14, 0x8, R13 ;  /* 0x000000080e0f7824 */ /* 0x000fe200078e020d */
[----:B------:R-:W-:Y:S01]  /*b770*/  F2FP.SATFINITE.E4M3.F32.PACK_AB_MERGE_C R82, R17, R82, RZ ;  /* 0x000000521152723e */ /* 0x000fe200048070ff */
[----:B------:R-:W-:Y:S01]  /*b780*/  IMAD.IADD R22, R11, 0x1, -R22 ;  /* 0x000000010b167824 */ /* 0x000fe200078e0a16 */
[----:B------:R-:W-:Y:S01]  /*b790*/  F2FP.SATFINITE.E4M3.F32.PACK_AB_MERGE_C R30, R30, R21, RZ ;  /* 0x000000151e1e723e */ /* 0x000fe200048070ff */
[----:B------:R-:W-:Y:S01]  /*b7a0*/  IMAD R17, R14, 0x8, R15 ;  /* 0x000000080e117824 */ /* 0x000fe200078e020f */
[----:B------:R-:W-:Y:S01]  /*b7b0*/  F2FP.SATFINITE.E4M3.F32.PACK_AB_MERGE_C R74, R23, R74, RZ ;  /* 0x0000004a174a723e */ /* 0x000fe200048070ff */
[----:B------:R-:W-:Y:S01]  /*b7c0*/  FADD R22, R22, -1 ;  /* 0xbf80000016167421 */ /* 0x000fe20000000000 */
[----:B------:R-:W-:Y:S01]  /*b7d0*/  F2FP.SATFINITE.E4M3.F32.PACK_AB_MERGE_C R68, R25, R68, RZ ;  /* 0x000000441944723e */ /* 0x000fe200048070ff */
[----:B------:R-:W-:Y:S01]  /*b7e0*/  IMAD R21, R14, 0x8, R17 ;  /* 0x000000080e157824 */ /* 0x000fe200078e0211 */
[----:B------:R-:W-:Y:S01]  /*b7f0*/  F2FP.SATFINITE.E4M3.F32.PACK_AB_MERGE_C R26, R26, R27, RZ ;  /* 0x0000001b1a1a723e */ /* 0x000fe200048070ff */
[----:B------:R-:W-:Y:S01]  /*b800*/  IMAD.IADD R49, R10, 0x1, -R49 ;  /* 0x000000010a317824 */ /* 0x000fe200078e0a31 */
[----:B------:R-:W-:Y:S01]  /*b810*/  F2FP.SATFINITE.E4M3.F32.PACK_AB_MERGE_C R58, R29, R58, RZ ;  /* 0x0000003a1d3a723e */ /* 0x000fe200048070ff */
[C---:B------:R-:W-:Y:S01]  /*b820*/  IMAD R23, R14.reuse, 0x8, R21 ;  /* 0x000000080e177824 */ /* 0x040fe200078e0215 */
[----:B------:R-:W-:Y:S01]  /*b830*/  F2FP.SATFINITE.E4M3.F32.PACK_AB_MERGE_C R50, R31, R50, RZ ;  /* 0x000000321f32723e */ /* 0x000fe200048070ff */
[----:B------:R-:W-:Y:S01]  /*b840*/  FADD R49, R49, -1 ;  /* 0xbf80000031317421 */ /* 0x000fe20000000000 */
[----:B------:R-:W-:Y:S01]  /*b850*/  F2FP.SATFINITE.E4M3.F32.PACK_AB_MERGE_C R46, R33, R46, RZ ;  /* 0x0000002e212e723e */ /* 0x000fe200048070ff */
[----:B------:R-:W-:Y:S01]  /*b860*/  IMAD R25, R14, 0x8, R23 ;  /* 0x000000080e197824 */ /* 0x000fe200078e0217 */
[----:B------:R-:W-:Y:S01]  /*b870*/  F2FP.SATFINITE.E4M3.F32.PACK_AB_MERGE_C R40, R35, R40, RZ ;  /* 0x000000282328723e */ /* 0x000fe200048070ff */
[----:B------:R-:W-:Y:S01]  /*b880*/  IMAD.IADD R45, R8, 0x1, -R45 ;  /* 0x00000001082d7824 */ /* 0x000fe200078e0a2d */
[----:B------:R-:W-:Y:S01]  /*b890*/  F2FP.SATFINITE.E4M3.F32.PACK_AB_MERGE_C R112, R113, R112, RZ ;  /* 0x000000707170723e */ /* 0x000fe200048070ff */
        /* <DEDUP_REMOVED lines=10> */
[----:B------:R-:W-:Y:S01]  /*b940*/  FADD R43, R43, -1 ;  /* 0xbf8000002b2b7421 */ /* 0x000fe20000000000 */
[----:B------:R-:W-:Y:S01]  /*b950*/  F2FP.SATFINITE.E4M3.F32.PACK_AB_MERGE_C R56, R56, R61, RZ ;  /* 0x0000003d3838723e */ /* 0x000fe200048070ff */
[----:B------:R-:W-:Y:S01]  /*b960*/  IMAD R33, R14, 0x8, R31 ;  /* 0x000000080e217824 */ /* 0x000fe200078e021f */
[----:B------:R-:W-:Y:S01]  /*b970*/  LOP3.LUT R112, R112, 0xffff, RZ, 0xc0, !PT ;  /* 0x0000ffff70707812 */ /* 0x000fe200078ec0ff */
[----:B------:R-:W0:Y:S01]  /*b980*/  S2R R211, SR_TID.X ;  /* 0x0000000000d37919 */ /* 0x000e220000002100 */
[----:B------:R-:W-:Y:S01]  /*b990*/  LOP3.LUT R61, R52, 0xffff, RZ, 0xc0, !PT ;  /* 0x0000ffff343d7812 */ /* 0x000fe200078ec0ff */
[----:B------:R-:W-:Y:S01]  /*b9a0*/  IMAD R35, R14, 0x8, R33 ;  /* 0x000000080e237824 */ /* 0x000fe200078e0221 */
[----:B------:R-:W-:Y:S01]  /*b9b0*/  LOP3.LUT R80, R80, 0xffff, RZ, 0xc0, !PT ;  /* 0x0000ffff50507812 */ /* 0x000fe200078ec0ff */
[----:B------:R-:W1:Y:S01]  /*b9c0*/  S2R R207, SR_CTAID.X ;  /* 0x0000000000cf7919 */ /* 0x000e620000002500 */
[----:B------:R-:W-:Y:S01]  /*b9d0*/  F2FP.SATFINITE.E4M3.F32.PACK_AB_MERGE_C R62, R62, R65, RZ ;  /* 0x000000413e3e723e */ /* 0x000fe200048070ff */
[----:B------:R-:W-:Y:S01]  /*b9e0*/  IMAD R37, R14, 0x8, R35 ;  /* 0x000000080e257824 */ /* 0x000fe200078e0223 */
[----:B------:R-:W-:Y:S01]  /*b9f0*/  F2FP.SATFINITE.E4M3.F32.PACK_AB_MERGE_C R54, R54, R59, RZ ;  /* 0x0000003b3636723e */ /* 0x000fe200048070ff */
[----:B------:R-:W-:Y:S01]  /*ba00*/  ULDC.64 UR4, c[0x0][0x270] ;  /* 0x00009c0000047ab9 */ /* 0x000fe20000000a00 */
[----:B------:R-:W-:Y:S01]  /*ba10*/  F2FP.SATFINITE.E4M3.F32.PACK_AB_MERGE_C R42, R42, R51, RZ ;  /* 0x000000332a2a723e */ /* 0x000fe200048070ff */
[----:B------:R-:W-:Y:S01]  /*ba20*/  UIMAD UR4, UR8, UR4, URZ ;  /* 0x00000004080472a4 */ /* 0x000fe2000f8e023f */
[----:B------:R-:W-:Y:S01]  /*ba30*/  F2FP.SATFINITE.E4M3.F32.PACK_AB_MERGE_C R38, R38, R47, RZ ;  /* 0x0000002f2626723e */ /* 0x000fe200048070ff */
[----:B------:R-:W-:Y:S01]  /*ba40*/  IMAD.SHL.U32 R7, R7, 0x4, RZ ;  /* 0x0000000407077824 */ /* 0x000fe200078e00ff */
[----:B------:R-:W-:Y:S01]  /*ba50*/  F2FP.SATFINITE.E4M3.F32.PACK_AB_MERGE_C R36, R36, R39, RZ ;  /* 0x000000272424723e */ /* 0x000fe200048070ff */
[----:B------:R-:W-:Y:S01]  /*ba60*/  IMAD R39, R14, 0x8, R37 ;  /* 0x000000080e277824 */ /* 0x000fe200078e0225 */
[----:B------:R-:W-:-:S02]  /*ba70*/  LOP3.LUT R86, R68, 0xffff, RZ, 0xc0, !PT ;  /* 0x0000ffff44567812 */ /* 0x000fc400078ec0ff */
[----:B------:R-:W-:Y:S02]  /*ba80*/  LOP3.LUT R75, R75, 0xffff, RZ, 0xc0, !PT ;  /* 0x0000ffff4b4b7812 */ /* 0x000fe400078ec0ff */
[----:B------:R-:W-:Y:S02]  /*ba90*/  LOP3.LUT R72, R72, 0xffff, RZ, 0xc0, !PT ;  /* 0x0000ffff48487812 */ /* 0x000fe400078ec0ff */
[----:B------:R-:W-:Y:S02]  /*baa0*/  F2FP.SATFINITE.E4M3.F32.PACK_AB_MERGE_C R64, R64, R67, RZ ;  /* 0x000000434040723e */ /* 0x000fe400048070ff */
[----:B------:R-:W-:Y:S02]  /*bab0*/  F2FP.SATFINITE.E4M3.F32.PACK_AB_MERGE_C R60, R60, R63, RZ ;  /* 0x0000003f3c3c723e */ /* 0x000fe400048070ff */
[----:B------:R-:W-:Y:S02]  /*bac0*/  PRMT R47, R80, 0x3340, R1 ;  /* 0x00003340502f7816 */ /* 0x000fe40000000001 */
[----:B------:R-:W-:-:S02]  /*bad0*/  PRMT R34, R112, 0x3340, R61 ;  /* 0x0000334070227816 */ /* 0x000fc4000000003d */
[----:B------:R-:W-:Y:S02]  /*bae0*/  LOP3.LUT R65, R82, 0xffff, RZ, 0xc0, !PT ;  /* 0x0000ffff52417812 */ /* 0x000fe400078ec0ff */
[----:B------:R-:W-:Y:S02]  /*baf0*/  F2FP.SATFINITE.E4M3.F32.PACK_AB_MERGE_C R84, R84, R85, RZ ;  /* 0x000000555454723e */ /* 0x000fe400048070ff */
[----:B------:R-:W-:Y:S02]  /*bb00*/  F2FP.SATFINITE.E4M3.F32.PACK_AB_MERGE_C R78, R78, R79, RZ ;  /* 0x0000004f4e4e723e */ /* 0x000fe400048070ff */
[----:B------:R-:W-:Y:S02]  /*bb10*/  F2FP.SATFINITE.E4M3.F32.PACK_AB_MERGE_C R70, R70, R71, RZ ;  /* 0x000000474646723e */ /* 0x000fe400048070ff */
[----:B------:R-:W-:Y:S02]  /*bb20*/  PRMT R68, R86, 0x3340, R1 ;  /* 0x0000334056447816 */ /* 0x000fe40000000001 */
[----:B------:R-:W-:-:S02]  /*bb30*/  PRMT R51, R75, 0x3340, R72 ;  /* 0x000033404b337816 */ /* 0x000fc40000000048 */
[----:B------:R-:W-:Y:S01]  /*bb40*/  F2FP.SATFINITE.E4M3.F32.PACK_AB_MERGE_C R52, R32, R41, RZ ;  /* 0x000000292034723e */ /* 0x000fe200048070ff */
[----:B------:R-:W-:Y:S01]  /*bb50*/  IMAD R41, R14, 0x8, R39 ;  /* 0x000000080e297824 */ /* 0x000fe200078e0227 */
[----:B------:R-:W-:Y:S02]  /*bb60*/  LOP3.LUT R62, R62, 0xffff, RZ, 0xc0, !PT ;  /* 0x0000ffff3e3e7812 */ /* 0x000fe400078ec0ff */
[----:B------:R-:W-:Y:S02]  /*bb70*/  LOP3.LUT R63, R58, 0xffff, RZ, 0xc0, !PT ;  /* 0x0000ffff3a3f7812 */ /* 0x000fe400078ec0ff */
[----:B------:R-:W-:Y:S02]  /*bb80*/  LOP3.LUT R54, R54, 0xffff, RZ, 0xc0, !PT ;  /* 0x0000ffff36367812 */ /* 0x000fe400078ec0ff */
[----:B------:R-:W-:Y:S02]  /*bb90*/  LOP3.LUT R88, R38, 0xffff, RZ, 0xc0, !PT ;  /* 0x0000ffff26587812 */ /* 0x000fe400078ec0ff */
[----:B------:R-:W-:-:S02]  /*bba0*/  LOP3.LUT R67, R46, 0xffff, RZ, 0xc0, !PT ;  /* 0x0000ffff2e437812 */ /* 0x000fc400078ec0ff */
[----:B------:R-:W-:Y:S02]  /*bbb0*/  LOP3.LUT R82, R42, 0xffff, RZ, 0xc0, !PT ;  /* 0x0000ffff2a527812 */ /* 0x000fe400078ec0ff */
[----:B------:R-:W-:Y:S02]  /*bbc0*/  F2FP.SATFINITE.E4M3.F32.PACK_AB_MERGE_C R66, R66, R69, RZ ;  /* 0x000000454242723e */ /* 0x000fe400048070ff */
[----:B------:R-:W-:Y:S02]  /*bbd0*/  F2FP.SATFINITE.E4M3.F32.PACK_AB_MERGE_C R44, R44, R53, RZ ;  /* 0x000000352c2c723e */ /* 0x000fe400048070ff */
[----:B------:R-:W-:Y:S02]  /*bbe0*/  F2FP.SATFINITE.E4M3.F32.PACK_AB_MERGE_C R24, R24, R77, RZ ;  /* 0x0000004d1818723e */ /* 0x000fe400048070ff */
[----:B------:R-:W-:Y:S02]  /*bbf0*/  PRMT R77, R34, 0x5410, R47 ;  /* 0x00005410224d7816 */ /* 0x000fe4000000002f */
[----:B------:R-:W-:Y:S01]  /*bc00*/  PRMT R83, R51, 0x5410, R68 ;  /* 0x0000541033537816 */ /* 0x000fe20000000044 */
[----:B------:R-:W-:Y:S01]  /*bc10*/  IMAD R51, R14, 0x8, R41 ;  /* 0x000000080e337824 */ /* 0x000fe200078e0229 */
[----:B------:R-:W-:-:S02]  /*bc20*/  LOP3.LUT R84, R84, 0xffff, RZ, 0xc0, !PT ;  /* 0x0000ffff54547812 */ /* 0x000fc400078ec0ff */
[----:B------:R-:W-:Y:S02]  /*bc30*/  LOP3.LUT R78, R78, 0xffff, RZ, 0xc0, !PT ;  /* 0x0000ffff4e4e7812 */ /* 0x000fe400078ec0ff */
[--C-:B------:R-:W-:Y:S02]  /*bc40*/  PRMT R47, R54, 0x3340, R1.reuse ;  /* 0x00003340362f7816 */ /* 0x100fe40000000001 */
[----:B------:R-:W-:Y:S02]  /*bc50*/  PRMT R53, R88, 0x3340, R1 ;  /* 0x0000334058357816 */ /* 0x000fe40000000001 */
[----:B------:R-:W-:Y:S02]  /*bc60*/  PRMT R32, R62, 0x3340, R63 ;  /* 0x000033403e207816 */ /* 0x000fe4000000003f */
[----:B------:R-:W-:Y:S02]  /*bc70*/  PRMT R34, R67, 0x3340, R82 ;  /* 0x0000334043227816 */ /* 0x000fe40000000052 */
[----:B------:R-:W-:-:S02]  /*bc80*/  LOP3.LUT R71, R70, 0xffff, RZ, 0xc0, !PT ;  /* 0x0000ffff46477812 */ /* 0x000fc400078ec0ff */
[----:B------:R-:W-:Y:S02]  /*bc90*/  LOP3.LUT R74, R74, 0xffff, RZ, 0xc0, !PT ;  /* 0x0000ffff4a4a7812 */ /* 0x000fe400078ec0ff */
[----:B------:R-:W-:Y:S02]  /*bca0*/  LOP3.LUT R66, R66, 0xffff, RZ, 0xc0, !PT ;  /* 0x0000ffff42427812 */ /* 0x000fe400078ec0ff */
[----:B------:R-:W-:Y:S02]  /*bcb0*/  LOP3.LUT R60, R60, 0xffff, RZ, 0xc0, !PT ;  /* 0x0000ffff3c3c7812 */ /* 0x000fe400078ec0ff */
[----:B------:R-:W-:Y:S02]  /*bcc0*/  LOP3.LUT R73, R56, 0xffff, RZ, 0xc0, !PT ;  /* 0x0000ffff38497812 */ /* 0x000fe400078ec0ff */
[----:B------:R-:W-:Y:S02]  /*bcd0*/  LOP3.LUT R58, R50, 0xffff, RZ, 0xc0, !PT ;  /* 0x0000ffff323a7812 */ /* 0x000fe400078ec0ff */
[----:B------:R-:W-:-:S02]  /*bce0*/  LOP3.LUT R68, R44, 0xffff, RZ, 0xc0, !PT ;  /* 0x0000ffff2c447812 */ /* 0x000fc400078ec0ff */
[----:B------:R-:W-:Y:S02]  /*bcf0*/  LOP3.LUT R70, R36, 0xffff, RZ, 0xc0, !PT ;  /* 0x0000ffff24467812 */ /* 0x000fe400078ec0ff */
[----:B------:R-:W-:Y:S02]  /*bd00*/  LOP3.LUT R91, R40, 0xffff, RZ, 0xc0, !PT ;  /* 0x0000ffff285b7812 */ /* 0x000fe400078ec0ff */
[----:B------:R-:W-:Y:S02]  /*bd10*/  F2FP.SATFINITE.E4M3.F32.PACK_AB_MERGE_C R28, R28, R55, RZ ;  /* 0x000000371c1c723e */ /* 0x000fe400048070ff */
[----:B------:R-:W-:Y:S02]  /*bd20*/  F2FP.SATFINITE.E4M3.F32.PACK_AB_MERGE_C R48, R48, R57, RZ ;  /* 0x000000393030723e */ /* 0x000fe400048070ff */
[----:B------:R-:W-:Y:S02]  /*bd30*/  PRMT R55, R78, 0x3340, R1 ;  /* 0x000033404e377816 */ /* 0x000fe40000000001 */
[----:B------:R-:W-:-:S02]  /*bd40*/  PRMT R38, R84, 0x3340, R65 ;  /* 0x0000334054267816 */ /* 0x000fc40000000041 */
[----:B------:R-:W-:Y:S01]  /*bd50*/  PRMT R85, R32, 0x5410, R47 ;  /* 0x0000541020557816 */ /* 0x000fe2000000002f */
[----:B------:R-:W-:Y:S01]  /*bd60*/  IMAD R47, R14, 0x8, R51 ;  /* 0x000000080e2f7824 */ /* 0x000fe200078e0233 */
[----:B------:R-:W-:Y:S02]  /*bd70*/  PRMT R87, R34, 0x5410, R53 ;  /* 0x0000541022577816 */ /* 0x000fe40000000035 */
[--C-:B------:R-:W-:Y:S02]  /*bd80*/  PRMT R53, R66, 0x3340, R1.reuse ;  /* 0x0000334042357816 */ /* 0x100fe40000000001 */
[--C-:B------:R-:W-:Y:S02]  /*bd90*/  PRMT R57, R58, 0x3340, R1.reuse ;  /* 0x000033403a397816 */ /* 0x100fe40000000001 */
[----:B------:R-:W-:Y:S02]  /*bda0*/  PRMT R59, R70, 0x3340, R1 ;  /* 0x00003340463b7816 */ /* 0x000fe40000000001 */
[----:B------:R-:W-:-:S02]  /*bdb0*/  PRMT R32, R74, 0x3340, R71 ;  /* 0x000033404a207816 */ /* 0x000fc40000000047 */
[----:B------:R-:W-:Y:S02]  /*bdc0*/  PRMT R34, R60, 0x3340, R73 ;  /* 0x000033403c227816 */ /* 0x000fe40000000049 */
[----:B------:R-:W-:Y:S02]  /*bdd0*/  PRMT R36, R68, 0x3340, R91 ;  /* 0x0000334044247816 */ /* 0x000fe4000000005b */
[----:B------:R-:W-:Y:S01]  /*bde0*/  PRMT R97, R38, 0x5410, R55 ;  /* 0x0000541026617816 */ /* 0x000fe20000000037 */
[----:B------:R-:W-:Y:S01]  /*bdf0*/  IMAD R55, R14, 0x8, R47 ;  /* 0x000000080e377824 */ /* 0x000fe200078e022f */
[----:B------:R-:W-:Y:S02]  /*be00*/  PRMT R111, R32, 0x5410, R53 ;  /* 0x00005410206f7816 */ /* 0x000fe40000000035 */
[----:B------:R-:W-:Y:S01]  /*be10*/  PRMT R105, R34, 0x5410, R57 ;  /* 0x0000541022697816 */ /* 0x000fe20000000039 */
[----:B------:R-:W-:Y:S01]  /*be20*/  IMAD R53, R14, 0x8, R55 ;  /* 0x000000080e357824 */ /* 0x000fe200078e0237 */
[----:B------:R-:W-:-:S02]  /*be30*/  PRMT R107, R36, 0x5410, R59 ;  /* 0x00005410246b7816 */ /* 0x000fc4000000003b */
[----:B------:R-:W-:Y:S01]  /*be40*/  SHF.R.U32.HI R32, RZ, 0x8, R112 ;  /* 0x00000008ff207819 */ /* 0x000fe20000011670 */
[----:B------:R-:W-:Y:S01]  /*be50*/  IMAD R57, R14, 0x8, R53 ;  /* 0x000000080e397824 */ /* 0x000fe200078e0235 */
[----:B------:R-:W-:Y:S02]  /*be60*/  SHF.R.U32.HI R34, RZ, 0x8, R61 ;  /* 0x00000008ff227819 */ /* 0x000fe4000001163d */
[----:B------:R-:W-:Y:S02]  /*be70*/  SHF.R.U32.HI R36, RZ, 0x8, R80 ;  /* 0x00000008ff247819 */ /* 0x000fe40000011650 */
[----:B------:R-:W-:Y:S02]  /*be80*/  SHF.R.U32.HI R38, RZ, 0x8, R75 ;  /* 0x00000008ff267819 */ /* 0x000fe4000001164b */
[----:B------:R-:W-:Y:S02]  /*be90*/  LOP3.LUT R34, R34, 0xffff, RZ, 0xc0, !PT ;  /* 0x0000ffff22227812 */ /* 0x000fe400078ec0ff */
[----:B------:R-:W-:-:S02]  /*bea0*/  LOP3.LUT R59, R32, 0xffff, RZ, 0xc0, !PT ;  /* 0x0000ffff203b7812 */ /* 0x000fc400078ec0ff */
[----:B------:R-:W-:Y:S02]  /*beb0*/  LOP3.LUT R36, R36, 0xffff, RZ, 0xc0, !PT ;  /* 0x0000ffff24247812 */ /* 0x000fe400078ec0ff */
[----:B------:R-:W-:Y:S02]  /*bec0*/  SHF.R.U32.HI R40, RZ, 0x8, R72 ;  /* 0x00000008ff287819 */ /* 0x000fe40000011648 */
[----:B------:R-:W-:Y:S02]  /*bed0*/  LOP3.LUT R61, R38, 0xffff, RZ, 0xc0, !PT ;  /* 0x0000ffff263d7812 */ /* 0x000fe400078ec0ff */
[----:B------:R-:W-:Y:S01]  /*bee0*/  PRMT R42, R59, 0x3340, R34 ;  /* 0x000033403b2a7816 */ /* 0x000fe20000000022 */
[----:B------:R-:W-:Y:S01]  /*bef0*/  IMAD R59, R14, 0x8, R57 ;  /* 0x000000080e3b7824 */ /* 0x000fe200078e0239 */
[----:B------:R-:W-:Y:S02]  /*bf00*/  PRMT R79, R36, 0x3340, R1 ;  /* 0x00003340244f7816 */ /* 0x000fe40000000001 */
[----:B------:R-:W-:-:S02]  /*bf10*/  SHF.R.U32.HI R32, RZ, 0x8, R86 ;  /* 0x00000008ff207819 */ /* 0x000fc40000011656 */
[----:B------:R-:W-:Y:S02]  /*bf20*/  SHF.R.U32.HI R36, RZ, 0x8, R63 ;  /* 0x00000008ff247819 */ /* 0x000fe4000001163f */
[----:B------:R-:W-:Y:S02]  /*bf30*/  SHF.R.U32.HI R34, RZ, 0x8, R62 ;  /* 0x00000008ff227819 */ /* 0x000fe4000001163e */
[----:B------:R-:W-:Y:S02]  /*bf40*/  SHF.R.U32.HI R38, RZ, 0x8, R54 ;  /* 0x00000008ff267819 */ /* 0x000fe40000011636 */
[----:B------:R-:W-:Y:S02]  /*bf50*/  LOP3.LUT R40, R40, 0xffff, RZ, 0xc0, !PT ;  /* 0x0000ffff28287812 */ /* 0x000fe400078ec0ff */
[----:B------:R-:W-:Y:S02]  /*bf60*/  LOP3.LUT R32, R32, 0xffff, RZ, 0xc0, !PT ;  /* 0x0000ffff20207812 */ /* 0x000fe400078ec0ff */
[----:B------:R-:W-:-:S02]  /*bf70*/  LOP3.LUT R36, R36, 0xffff, RZ, 0xc0, !PT ;  /* 0x0000ffff24247812 */ /* 0x000fc400078ec0ff */
[----:B------:R-:W-:Y:S02]  /*bf80*/  LOP3.LUT R63, R34, 0xffff, RZ, 0xc0, !PT ;  /* 0x0000ffff223f7812 */ /* 0x000fe400078ec0ff */
[----:B------:R-:W-:Y:S02]  /*bf90*/  LOP3.LUT R38, R38, 0xffff, RZ, 0xc0, !PT ;  /* 0x0000ffff26267812 */ /* 0x000fe400078ec0ff */
[----:B------:R-:W-:Y:S01]  /*bfa0*/  PRMT R44, R61, 0x3340, R40 ;  /* 0x000033403d2c7816 */ /* 0x000fe20000000028 */
[----:B------:R-:W-:Y:S01]  /*bfb0*/  IMAD R61, R14, 0x8, R59 ;  /* 0x000000080e3d7824 */ /* 0x000fe200078e023b */
[----:B------:R-:W-:Y:S02]  /*bfc0*/  PRMT R81, R32, 0x3340, R1 ;  /* 0x0000334020517816 */ /* 0x000fe40000000001 */
[----:B------:R-:W-:Y:S01]  /*bfd0*/  PRMT R46, R63, 0x3340, R36 ;  /* 0x000033403f2e7816 */ /* 0x000fe20000000024 */
[----:B------:R-:W-:Y:S01]  /*bfe0*/  IMAD R63, R14, 0x8, R61 ;  /* 0x000000080e3f7824 */ /* 0x000fe200078e023d */
[----:B------:R-:W-:-:S02]  /*bff0*/  PRMT R89, R38, 0x3340, R1 ;  /* 0x0000334026597816 */ /* 0x000fc40000000001 */
[----:B------:R-:W-:Y:S02]  /*c000*/  SHF.R.U32.HI R32, RZ, 0x8, R84 ;  /* 0x00000008ff207819 */ /* 0x000fe40000011654 */
[----:B------:R-:W-:Y:S01]  /*c010*/  SHF.R.U32.HI R34, RZ, 0x8, R65 ;  /* 0x00000008ff227819 */ /* 0x000fe20000011641 */
[----:B------:R-:W-:Y:S01]  /*c020*/  IMAD R65, R14, 0x8, R63 ;  /* 0x000000080e417824 */ /* 0x000fe200078e023f */
[----:B------:R-:W-:Y:S02]  /*c030*/  SHF.R.U32.HI R36, RZ, 0x8, R67 ;  /* 0x00000008ff247819 */ /* 0x000fe40000011643 */
[----:B------:R-:W-:Y:S02]  /*c040*/  SHF.R.U32.HI R38, RZ, 0x8, R82 ;  /* 0x00000008ff267819 */ /* 0x000fe40000011652 */
[----:B------:R-:W-:Y:S02]  /*c050*/  LOP3.LUT R34, R34, 0xffff, RZ, 0xc0, !PT ;  /* 0x0000ffff22227812 */ /* 0x000fe400078ec0ff */
[----:B------:R-:W-:-:S02]  /*c060*/  LOP3.LUT R69, R32, 0xffff, RZ, 0xc0, !PT ;  /* 0x0000ffff20457812 */ /* 0x000fc400078ec0ff */
[----:B------:R-:W-:Y:S02]  /*c070*/  LOP3.LUT R38, R38, 0xffff, RZ, 0xc0, !PT ;  /* 0x0000ffff26267812 */ /* 0x000fe400078ec0ff */
[----:B------:R-:W-:Y:S02]  /*c080*/  LOP3.LUT R67, R36, 0xffff, RZ, 0xc0, !PT ;  /* 0x0000ffff24437812 */ /* 0x000fe400078ec0ff */
[----:B------:R-:W-:Y:S02]  /*c090*/  PRMT R54, R69, 0x3340, R34 ;  /* 0x0000334045367816 */ /* 0x000fe40000000022 */
[----:B------:R-:W-:Y:S02]  /*c0a0*/  SHF.R.U32.HI R32, RZ, 0x8, R78 ;  /* 0x00000008ff207819 */ /* 0x000fe4000001164e */
[----:B------:R-:W-:Y:S01]  /*c0b0*/  PRMT R50, R67, 0x3340, R38 ;  /* 0x0000334043327816 */ /* 0x000fe20000000026 */
[----:B------:R-:W-:Y:S01]  /*c0c0*/  IMAD R67, R14, 0x8, R65 ;  /* 0x000000080e437824 */ /* 0x000fe200078e0241 */
[----:B------:R-:W-:-:S02]  /*c0d0*/  SHF.R.U32.HI R36, RZ, 0x8, R71 ;  /* 0x00000008ff247819 */ /* 0x000fc40000011647 */
[----:B------:R-:W-:Y:S01]  /*c0e0*/  SHF.R.U32.HI R34, RZ, 0x8, R74 ;  /* 0x00000008ff227819 */ /* 0x000fe2000001164a */
[----:B------:R-:W-:Y:S01]  /*c0f0*/  IMAD R69, R14, 0x8, R67 ;  /* 0x000000080e457824 */ /* 0x000fe200078e0243 */
[----:B------:R-:W-:Y:S02]  /*c100*/  LOP3.LUT R32, R32, 0xffff, RZ, 0xc0, !PT ;  /* 0x0000ffff20207812 */ /* 0x000fe400078ec0ff */
[----:B------:R-:W-:Y:S02]  /*c110*/  LOP3.LUT R36, R36, 0xffff, RZ, 0xc0, !PT ;  /* 0x0000ffff24247812 */ /* 0x000fe400078ec0ff */
[----:B------:R-:W-:Y:S02]  /*c120*/  LOP3.LUT R71, R34, 0xffff, RZ, 0xc0, !PT ;  /* 0x0000ffff22477812 */ /* 0x000fe400078ec0ff */
[----:B------:R-:W-:Y:S02]  /*c130*/  PRMT R95, R32, 0x3340, R1 ;  /* 0x00003340205f7816 */ /* 0x000fe40000000001 */
        /* <DEDUP_REMOVED lines=8> */
[----:B------:R-:W-:Y:S01]  /*c1c0*/  PRMT R34, R73, 0x3340, R34 ;  /* 0x0000334049227816 */ /* 0x000fe20000000022 */
[----:B------:R-:W-:Y:S01]  /*c1d0*/  IMAD R73, R14, 0x8, R75 ;  /* 0x000000080e497824 */ /* 0x000fe200078e024b */
[----:B------:R-:W-:-:S02]  /*c1e0*/  LOP3.LUT R48, R48, 0xffff, RZ, 0xc0, !PT ;  /* 0x0000ffff30307812 */ /* 0x000fc400078ec0ff */
[----:B------:R-:W-:Y:S02]  /*c1f0*/  LOP3.LUT R76, R76, 0xffff, RZ, 0xc0, !PT ;  /* 0x0000ffff4c4c7812 */ /* 0x000fe400078ec0ff */
[----:B------:R-:W-:Y:S01]  /*c200*/  PRMT R82, R77, 0x4210, R30 ;  /* 0x000042104d527816 */ /* 0x000fe2000000001e */
[----:B------:R-:W-:Y:S01]  /*c210*/  IMAD R77, R14, 0x8, R73 ;  /* 0x000000080e4d7824 */ /* 0x000fe200078e0249 */
[----:B------:R-:W-:Y:S02]  /*c220*/  SHF.R.U32.HI R40, RZ, 0x8, R88 ;  /* 0x00000008ff287819 */ /* 0x000fe40000011658 */
[----:B------:R-:W-:Y:S02]  /*c230*/  SHF.R.U32.HI R38, RZ, 0x8, R66 ;  /* 0x00000008ff267819 */ /* 0x000fe40000011642 */
[----:B------:R-:W-:Y:S02]  /*c240*/  PRMT R84, R85, 0x4210, R48 ;  /* 0x0000421055547816 */ /* 0x000fe40000000030 */
[----:B------:R-:W-:-:S02]  /*c250*/  LOP3.LUT R64, R64, 0xffff, RZ, 0xc0, !PT ;  /* 0x0000ffff40407812 */ /* 0x000fc400078ec0ff */
[----:B------:R-:W-:Y:S01]  /*c260*/  PRMT R85, R87, 0x4210, R76 ;  /* 0x0000421057557816 */ /* 0x000fe2000000004c */
[----:B------:R-:W-:Y:S01]  /*c270*/  BAR.SYNC.DEFER_BLOCKING 0x0 ;  /* 0x0000000000007b1d */ /* 0x000fe20000010000 */
[----:B------:R-:W-:Y:S01]  /*c280*/  PRMT R87, R42, 0x5410, R79 ;  /* 0x000054102a577816 */ /* 0x000fe2000000004f */
[----:B------:R-:W-:Y:S01]  /*c290*/  IMAD R79, R14, 0x8, R77 ;  /* 0x000000080e4f7824 */ /* 0x000fe200078e024d */
[----:B------:R-:W-:Y:S02]  /*c2a0*/  LOP3.LUT R40, R40, 0xffff, RZ, 0xc0, !PT ;  /* 0x0000ffff28287812 */ /* 0x000fe400078ec0ff */
[----:B------:R-:W-:Y:S02]  /*c2b0*/  LOP3.LUT R38, R38, 0xffff, RZ, 0xc0, !PT ;  /* 0x0000ffff26267812 */ /* 0x000fe400078ec0ff */
[----:B------:R-:W-:Y:S02]  /*c2c0*/  SHF.R.U32.HI R32, RZ, 0x8, R70 ;  /* 0x00000008ff207819 */ /* 0x000fe40000011646 */
[----:B------:R-:W-:-:S02]  /*c2d0*/  PRMT R83, R83, 0x4210, R64 ;  /* 0x0000421053537816 */ /* 0x000fc40000000040 */
[----:B------:R-:W-:Y:S01]  /*c2e0*/  PRMT R99, R44, 0x5410, R81 ;  /* 0x000054102c637816 */ /* 0x000fe20000000051 */
[----:B------:R-:W-:Y:S01]  /*c2f0*/  IMAD R81, R14, 0x8, R79 ;  /* 0x000000080e517824 */ /* 0x000fe200078e024f */
[--C-:B------:R-:W-:Y:S02]  /*c300*/  PRMT R93, R40, 0x3340, R1.reuse ;  /* 0x00003340285d7816 */ /* 0x100fe40000000001 */
[----:B------:R-:W-:Y:S02]  /*c310*/  PRMT R101, R38, 0x3340, R1 ;  /* 0x0000334026657816 */ /* 0x000fe40000000001 */
[----:B------:R-:W-:Y:S02]  /*c320*/  SHF.R.U32.HI R38, RZ, 0x8, R68 ;  /* 0x00000008ff267819 */ /* 0x000fe40000011644 */
[----:B------:R-:W-:Y:S02]  /*c330*/  SHF.R.U32.HI R40, RZ, 0x8, R91 ;  /* 0x00000008ff287819 */ /* 0x000fe4000001165b */
[----:B------:R-:W-:-:S02]  /*c340*/  LOP3.LUT R32, R32, 0xffff, RZ, 0xc0, !PT ;  /* 0x0000ffff20207812 */ /* 0x000fc400078ec0ff */
[----:B------:R-:W-:Y:S01]  /*c350*/  LOP3.LUT R40, R40, 0xffff, RZ, 0xc0, !PT ;  /* 0x0000ffff28287812 */ /* 0x000fe200078ec0ff */
[----:B------:R2:W-:Y:S01]  /*c360*/  STS.64 [R12+UR9], R82 ;  /* 0x000000520c007988 */ /* 0x0005e20008000a09 */
[----:B------:R-:W-:Y:S02]  /*c370*/  LOP3.LUT R91, R38, 0xffff, RZ, 0xc0, !PT ;  /* 0x0000ffff265b7812 */ /* 0x000fe400078ec0ff */
[----:B------:R-:W-:Y:S01]  /*c380*/  PRMT R115, R32, 0x3340, R1 ;  /* 0x0000334020737816 */ /* 0x000fe20000000001 */
[----:B------:R3:W-:Y:S01]  /*c390*/  STS.64 [R12+UR9+0x80], R84 ;  /* 0x000080540c007988 */ /* 0x0007e20008000a09 */
[----:B------:R-:W-:Y:S01]  /*c3a0*/  IMAD.MOV.U32 R32, RZ, RZ, 0x3dc6b27f ;  /* 0x3dc6b27fff207424 */ /* 0x000fe200078e00ff */
[----:B------:R-:W-:Y:S02]  /*c3b0*/  PRMT R40, R91, 0x3340, R40 ;  /* 0x000033405b287816 */ /* 0x000fe40000000028 */
[----:B------:R-:W-:Y:S01]  /*c3c0*/  PRMT R91, R46, 0x5410, R89 ;  /* 0x000054102e5b7816 */ /* 0x000fe20000000059 */
[----:B------:R-:W-:Y:S01]  /*c3d0*/  FFMA.FTZ R89, R22, R32, -0.16845393180847167969 ;  /* 0xbe2c7f3016597423 */ /* 0x000fe20000010020 */
[----:B------:R-:W-:Y:S01]  /*c3e0*/  PRMT R98, R87, 0x5210, R30 ;  /* 0x0000521057627816 */ /* 0x000fe2000000001e */
[----:B--2---:R-:W-:Y:S01]  /*c3f0*/  IMAD R83, R14, 0x8, R81 ;  /* 0x000000080e537824 */ /* 0x004fe200078e0251 */
[----:B------:R-:W-:-:S02]  /*c400*/  PRMT R93, R50, 0x5410, R93 ;  /* 0x00005410325d7816 */ /* 0x000fc4000000005d */
[----:B------:R-:W-:Y:S01]  /*c410*/  PRMT R100, R91, 0x5210, R48 ;  /* 0x000052105b647816 */ /* 0x000fe20000000030 */
[----:B---3--:R-:W-:Y:S02]  /*c420*/  IMAD R85, R14, 0x8, R83 ;  /* 0x000000080e557824 */ /* 0x008fe400078e0253 */
[----:B------:R-:W-:Y:S01]  /*c430*/  FFMA.FTZ R91, R22, R89, 0.1716887056827545166 ;  /* 0x3e2fcf2a165b7423 */ /* 0x000fe20000010059 */
[----:B------:R-:W-:Y:S01]  /*c440*/  PRMT R113, R56, 0x5410, R101 ;  /* 0x0000541038717816 */ /* 0x000fe20000000065 */
[----:B------:R-:W-:Y:S01]  /*c450*/  IMAD R87, R14, 0x8, R85 ;  /* 0x000000080e577824 */ /* 0x000fe200078e0255 */
[----:B------:R-:W-:Y:S01]  /*c460*/  PRMT R101, R93, 0x5210, R76 ;  /* 0x000052105d657816 */ /* 0x000fe2000000004c */
[----:B------:R-:W-:Y:S01]  /*c470*/  FFMA.FTZ R93, R22, R91, -0.17900948226451873779 ;  /* 0xbe374e43165d7423 */ /* 0x000fe2000001005b */
[----:B------:R-:W-:Y:S01]  /*c480*/  PRMT R103, R54, 0x5410, R95 ;  /* 0x0000541036677816 */ /* 0x000fe2000000005f */
[----:B------:R-:W-:Y:S01]  /*c490*/  IMAD R89, R14, 0x8, R87 ;  /* 0x000000080e597824 */ /* 0x000fe200078e0257 */
[----:B------:R-:W-:Y:S01]  /*c4a0*/  LOP3.LUT R24, R24, 0xffff, RZ, 0xc0, !PT ;  /* 0x0000ffff18187812 */ /* 0x000fe200078ec0ff */
[----:B------:R-:W-:Y:S01]  /*c4b0*/  FFMA.FTZ R95, R22, R93, 0.20512372255325317383 ;  /* 0x3e520bf4165f7423 */ /* 0x000fe2000001005d */
[----:B------:R-:W-:Y:S01]  /*c4c0*/  PRMT R99, R99, 0x5210, R64 ;  /* 0x0000521063637816 */ /* 0x000fe20000000040 */
[C---:B------:R-:W-:Y:S01]  /*c4d0*/  IMAD R91, R14.reuse, 0x8, R89 ;  /* 0x000000080e5b7824 */ /* 0x040fe200078e0259 */
[----:B------:R-:W-:Y:S01]  /*c4e0*/  PRMT R110, R97, 0x4210, R24 ;  /* 0x00004210616e7816 */ /* 0x000fe20000000018 */
[----:B------:R2:W-:Y:S01]  /*c4f0*/  STS.64 [R12+UR9+0x180], R100 ;  /* 0x000180640c007988 */ /* 0x0005e20008000a09 */
[----:B------:R-:W-:Y:S01]  /*c500*/  SHF.R.U32.HI R36, RZ, 0x8, R58 ;  /* 0x00000008ff247819 */ /* 0x000fe2000001163a */
[----:B------:R-:W-:Y:S01]  /*c510*/  IMAD R93, R14, 0x8, R91 ;  /* 0x000000080e5d7824 */ /* 0x000fe200078e025b */
[----:B------:R-:W-:Y:S01]  /*c520*/  PRMT R112, R103, 0x5210, R24 ;  /* 0x0000521067707816 */ /* 0x000fe20000000018 */
[----:B------:R3:W-:Y:S01]  /*c530*/  STS.64 [R12+UR9+0x100], R98 ;  /* 0x000100620c007988 */ /* 0x0007e20008000a09 */
[----:B------:R-:W-:Y:S01]  /*c540*/  LOP3.LUT R28, R28, 0xffff, RZ, 0xc0, !PT ;  /* 0x0000ffff1c1c7812 */ /* 0x000fe200078ec0ff */
[----:B------:R-:W-:Y:S01]  /*c550*/  IMAD R97, R14, 0x8, R93 ;  /* 0x000000080e617824 */ /* 0x000fe200078e025d */
[----:B------:R-:W-:Y:S01]  /*c560*/  LOP3.LUT R36, R36, 0xffff, RZ, 0xc0, !PT ;  /* 0x0000ffff24247812 */ /* 0x000fe200078ec0ff */
[C---:B------:R-:W-:Y:S01]  /*c570*/  FFMA.FTZ R24, R45.reuse, R32, -0.16845393180847167969 ;  /* 0xbe2c7f302d187423 */ /* 0x040fe20000010020 */
[----:B------:R-:W-:Y:S01]  /*c580*/  LOP3.LUT R52, R52, 0xffff, RZ, 0xc0, !PT ;  /* 0x0000ffff34347812 */ /* 0x000fe200078ec0ff */
[----:B------:R-:W-:Y:S01]  /*c590*/  FFMA.FTZ R95, R22, R95, -0.24046532809734344482 ;  /* 0xbe763c8b165f7423 */ /* 0x000fe2000001005f */
[----:B------:R-:W-:Y:S01]  /*c5a0*/  LOP3.LUT R26, R26, 0xffff, RZ, 0xc0, !PT ;  /* 0x0000ffff1a1a7812 */ /* 0x000fe200078ec0ff */
[----:B------:R-:W-:Y:S01]  /*c5b0*/  FFMA.FTZ R24, R45, R24, 0.1716887056827545166 ;  /* 0x3e2fcf2a2d187423 */ /* 0x000fe20000010018 */
[----:B--2---:R-:W-:Y:S01]  /*c5c0*/  PRMT R100, R105, 0x4210, R28 ;  /* 0x0000421069647816 */ /* 0x004fe2000000001c */
[----:B------:R-:W-:Y:S01]  /*c5d0*/  FFMA.FTZ R95, R22, R95, 0.28857114911079406738 ;  /* 0x3e93bf99165f7423 */ /* 0x000fe2000001005f */
[----:B------:R-:W-:Y:S01]  /*c5e0*/  PRMT R109, R36, 0x3340, R1 ;  /* 0x00003340246d7816 */ /* 0x000fe20000000001 */
[C---:B---3--:R-:W-:Y:S01]  /*c5f0*/  IMAD R99, R14.reuse, 0x8, R97 ;  /* 0x000000080e637824 */ /* 0x048fe200078e0261 */
[----:B------:R-:W-:Y:S01]  /*c600*/  PRMT R101, R107, 0x4210, R52 ;  /* 0x000042106b657816 */ /* 0x000fe20000000034 */
[----:B------:R-:W-:Y:S01]  /*c610*/  FFMA.FTZ R24, R45, R24, -0.17900948226451873779 ;  /* 0xbe374e432d187423 */ /* 0x000fe20000010018 */
[--C-:B------:R-:W-:Y:S01]  /*c620*/  PRMT R111, R111, 0x4210, R26.reuse ;  /* 0x000042106f6f7816 */ /* 0x100fe2000000001a */
[----:B------:R-:W-:Y:S01]  /*c630*/  IMAD R103, R14, 0x8, R99 ;  /* 0x000000080e677824 */ /* 0x000fe200078e0263 */
[----:B------:R-:W-:Y:S01]  /*c640*/  LOP3.LUT R30, R12, 0x40, RZ, 0x3c, !PT ;  /* 0x000000400c1e7812 */ /* 0x000fe200078e3cff */
[----:B------:R-:W-:Y:S01]  /*c650*/  FFMA.FTZ R12, R49, R32, -0.16845393180847167969 ;  /* 0xbe2c7f30310c7423 */ /* 0x000fe20000010020 */
[----:B------:R-:W-:Y:S01]  /*c660*/  PRMT R117, R34, 0x5410, R109 ;  /* 0x0000541022757816 */ /* 0x000fe2000000006d */
[C---:B------:R-:W-:Y:S01]  /*c670*/  IMAD R105, R14.reuse, 0x8, R103 ;  /* 0x000000080e697824 */ /* 0x040fe200078e0267 */
[----:B------:R-:W-:Y:S01]  /*c680*/  PRMT R113, R113, 0x5210, R26 ;  /* 0x0000521071717816 */ /* 0x000fe2000000001a */
[----:B------:R2:W-:Y:S01]  /*c690*/  STS.64 [R30+UR9+0x2000], R110 ;  /* 0x0020006e1e007988 */ /* 0x0005e20008000a09 */
[C---:B------:R-:W-:Y:S01]  /*c6a0*/  FFMA.FTZ R12, R49.reuse, R12, 0.1716887056827545166 ;  /* 0x3e2fcf2a310c7423 */ /* 0x040fe2000001000c */
[----:B------:R-:W-:Y:S01]  /*c6b0*/  IMAD R107, R14, 0x8, R105 ;  /* 0x000000080e6b7824 */ /* 0x000fe200078e0269 */
[----:B------:R-:W-:Y:S01]  /*c6c0*/  PRMT R121, R40, 0x5410, R115 ;  /* 0x0000541028797816 */ /* 0x000fe20000000073 */
[----:B------:R3:W-:Y:S01]  /*c6d0*/  STS.64 [R30+UR9+0x2100], R112 ;  /* 0x002100701e007988 */ /* 0x0007e20008000a09 */
[----:B------:R-:W-:Y:S01]  /*c6e0*/  FFMA.FTZ R12, R49, R12, -0.17900948226451873779 ;  /* 0xbe374e43310c7423 */ /* 0x000fe2000001000c */
[----:B------:R-:W-:-:S02]  /*c6f0*/  IMAD R109, R14, 0x8, R107 ;  /* 0x000000080e6d7824 */ /* 0x000fc400078e026b */
[----:B------:R-:W-:Y:S01]  /*c700*/  FFMA.FTZ R26, R43, R32, -0.16845393180847167969 ;  /* 0xbe2c7f302b1a7423 */ /* 0x000fe20000010020 */
[----:B------:R-:W-:Y:S01]  /*c710*/  FFMA.FTZ R24, R45, R24, 0.20512372255325317383 ;  /* 0x3e520bf42d187423 */ /* 0x000fe20000010018 */
[----:B------:R-:W-:Y:S01]  /*c720*/  FFMA.FTZ R12, R49, R12, 0.20512372255325317383 ;  /* 0x3e520bf4310c7423 */ /* 0x000fe2000001000c */
[----:B------:R-:W-:Y:S01]  /*c730*/  FFMA.FTZ R95, R22, R95, -0.36067417263984680176 ;  /* 0xbeb8aa49165f7423 */ /* 0x000fe2000001005f */
[----:B------:R-:W-:Y:S01]  /*c740*/  FFMA.FTZ R26, R43, R26, 0.1716887056827545166 ;  /* 0x3e2fcf2a2b1a7423 */ /* 0x000fe2000001001a */
[C---:B--2---:R-:W-:Y:S02]  /*c750*/  IMAD R111, R14.reuse, 0x8, R109 ;  /* 0x000000080e6f7824 */ /* 0x044fe400078e026d */
[----:B------:R-:W-:Y:S01]  /*c760*/  FFMA.FTZ R12, R49, R12, -0.24046532809734344482 ;  /* 0xbe763c8b310c7423 */ /* 0x000fe2000001000c */
[----:B------:R-:W-:Y:S01]  /*c770*/  FFMA.FTZ R24, R45, R24, -0.24046532809734344482 ;  /* 0xbe763c8b2d187423 */ /* 0x000fe20000010018 */
[----:B------:R-:W-:Y:S01]  /*c780*/  FFMA.FTZ R26, R43, R26, -0.17900948226451873779 ;  /* 0xbe374e432b1a7423 */ /* 0x000fe2000001001a */
[----:B---3--:R-:W-:-:S02]  /*c790*/  IMAD R113, R14, 0x8, R111 ;  /* 0x000000080e717824 */ /* 0x008fc400078e026f */
[----:B------:R-:W-:Y:S01]  /*c7a0*/  FFMA.FTZ R12, R49, R12, 0.28857114911079406738 ;  /* 0x3e93bf99310c7423 */ /* 0x000fe2000001000c */
[----:B------:R-:W-:Y:S01]  /*c7b0*/  FFMA.FTZ R95, R22, R95, 0.48089820146560668945 ;  /* 0x3ef6384a165f7423 */ /* 0x000fe2000001005f */
[----:B------:R-:W-:Y:S01]  /*c7c0*/  FFMA.FTZ R26, R43, R26, 0.20512372255325317383 ;  /* 0x3e520bf42b1a7423 */ /* 0x000fe2000001001a */
[C---:B------:R-:W-:Y:S02]  /*c7d0*/  IMAD R115, R14.reuse, 0x8, R113 ;  /* 0x000000080e737824 */ /* 0x040fe400078e0271 */
[----:B------:R-:W-:Y:S01]  /*c7e0*/  FFMA.FTZ R12, R49, R12, -0.36067417263984680176 ;  /* 0xbeb8aa49310c7423 */ /* 0x000fe2000001000c */
[----:B------:R-:W-:Y:S01]  /*c7f0*/  FFMA.FTZ R24, R45, R24, 0.28857114911079406738 ;  /* 0x3e93bf992d187423 */ /* 0x000fe20000010018 */
[----:B------:R-:W-:Y:S01]  /*c800*/  FFMA.FTZ R26, R43, R26, -0.24046532809734344482 ;  /* 0xbe763c8b2b1a7423 */ /* 0x000fe2000001001a */
[----:B------:R-:W-:Y:S02]  /*c810*/  IMAD R119, R14, 0x8, R115 ;  /* 0x000000080e777824 */ /* 0x000fe400078e0273 */
[----:B------:R-:W-:Y:S01]  /*c820*/  FFMA.FTZ R12, R49, R12, 0.48089820146560668945 ;  /* 0x3ef6384a310c7423 */ /* 0x000fe2000001000c */
[----:B------:R-:W-:Y:S01]  /*c830*/  FFMA.FTZ R95, R22, R95, -0.72134751081466674805 ;  /* 0xbf38aa3b165f7423 */ /* 0x000fe2000001005f */
[----:B------:R-:W-:Y:S01]  /*c840*/  ISETP.GE.U32.AND P1, PT, R11, 0x7f800000, PT ;  /* 0x7f8000000b00780c */ /* 0x000fe20003f26070 */
[----:B------:R-:W-:-:S02]  /*c850*/  IMAD R123, R14, 0x8, R119 ;  /* 0x000000080e7b7824 */ /* 0x000fc400078e0277 */
[----:B------:R-:W-:Y:S01]  /*c860*/  FFMA.FTZ R12, R49, R12, -0.72134751081466674805 ;  /* 0xbf38aa3b310c7423 */ /* 0x000fe2000001000c */
[----:B------:R-:W-:Y:S01]  /*c870*/  FFMA.FTZ R26, R43, R26, 0.28857114911079406738 ;  /* 0x3e93bf992b1a7423 */ /* 0x000fe2000001001a */
[----:B------:R-:W-:Y:S01]  /*c880*/  FFMA.FTZ R24, R45, R24, -0.36067417263984680176 ;  /* 0xbeb8aa492d187423 */ /* 0x000fe20000010018 */
[----:B------:R-:W-:Y:S02]  /*c890*/  IMAD R125, R14, 0x8, R123 ;  /* 0x000000080e7d7824 */ /* 0x000fe400078e027b */
[----:B------:R-:W-:Y:S01]  /*c8a0*/  FMUL R12, R49, R12 ;  /* 0x0000000c310c7220 */ /* 0x000fe20000400000 */
[----:B------:R-:W-:Y:S01]  /*c8b0*/  FMUL R95, R22, R95 ;  /* 0x0000005f165f7220 */ /* 0x000fe20000400000 */
[----:B------:R-:W-:Y:S01]  /*c8c0*/  FFMA.FTZ R26, R43, R26, -0.36067417263984680176 ;  /* 0xbeb8aa492b1a7423 */ /* 0x000fe2000001001a */
[----:B------:R-:W-:Y:S02]  /*c8d0*/  IMAD R133, R14, 0x8, R125 ;  /* 0x000000080e857824 */ /* 0x000fe400078e027d */
[----:B------:R-:W-:Y:S01]  /*c8e0*/  FMUL R12, R49, R12 ;  /* 0x0000000c310c7220 */ /* 0x000fe20000400000 */
[----:B------:R-:W-:Y:S01]  /*c8f0*/  ISETP.GE.U32.AND P6, PT, R10, 0x7f800000, PT ;  /* 0x7f8000000a00780c */ /* 0x000fe20003fc6070 */
[----:B------:R-:W-:Y:S01]  /*c900*/  FFMA.FTZ R24, R45, R24, 0.48089820146560668945 ;  /* 0x3ef6384a2d187423 */ /* 0x000fe20000010018 */
[----:B------:R-:W-:-:S02]  /*c910*/  IMAD R135, R14, 0x8, R133 ;  /* 0x000000080e877824 */ /* 0x000fc400078e0285 */
[----:B------:R-:W-:Y:S01]  /*c920*/  FFMA.FTZ R49, R49, 1.4426950216293334961, R12 ;  /* 0x3fb8aa3b31317823 */ /* 0x000fe2000001000c */
[----:B------:R-:W-:Y:S01]  /*c930*/  FMUL R95, R22, R95 ;  /* 0x0000005f165f7220 */ /* 0x000fe20000400000 */
[----:B------:R-:W-:Y:S01]  /*c940*/  FFMA.FTZ R26, R43, R26, 0.48089820146560668945 ;  /* 0x3ef6384a2b1a7423 */ /* 0x000fe2000001001a */
[----:B------:R-:W-:Y:S02]  /*c950*/  IMAD R137, R14, 0x8, R135 ;  /* 0x000000080e897824 */ /* 0x000fe400078e0287 */
[----:B------:R-:W-:Y:S01]  /*c960*/  FADD R84, R16, R49 ;  /* 0x0000003110547221 */ /* 0x000fe20000000000 */
[----:B------:R-:W-:Y:S01]  /*c970*/  FFMA.FTZ R24, R45, R24, -0.72134751081466674805 ;  /* 0xbf38aa3b2d187423 */ /* 0x000fe20000010018 */
[----:B------:R-:W2:Y:S01]  /*c980*/  LDC.64 R48, c[0x0][0x228] ;  /* 0x00008a00ff307b82 */ /* 0x000ea20000000a00 */
[----:B------:R-:W-:Y:S01]  /*c990*/  IMAD R139, R14, 0x8, R137 ;  /* 0x000000080e8b7824 */ /* 0x000fe200078e0289 */
[----:B------:R-:W-:Y:S01]  /*c9a0*/  ISETP.GE.U32.AND P4, PT, R8, 0x7f800000, PT ;  /* 0x7f8000000800780c */ /* 0x000fe20003f86070 */
[----:B------:R-:W-:Y:S01]  /*c9b0*/  FFMA.FTZ R22, R22, 1.4426950216293334961, R95 ;  /* 0x3fb8aa3b16167823 */ /* 0x000fe2000001005f */
[----:B------:R-:W-:Y:S01]  /*c9c0*/  FFMA.FTZ R26, R43, R26, -0.72134751081466674805 ;  /* 0xbf38aa3b2b1a7423 */ /* 0x000fe2000001001a */
[----:B------:R-:W-:-:S02]  /*c9d0*/  IMAD R141, R14, 0x8, R139 ;  /* 0x000000080e8d7824 */ /* 0x000fc400078e028b */
[----:B------:R-:W-:Y:S01]  /*c9e0*/  FMUL R24, R45, R24 ;  /* 0x000000182d187220 */ /* 0x000fe20000400000 */
[----:B------:R-:W-:Y:S01]  /*c9f0*/  @P1 IMAD.MOV.U32 R12, RZ, RZ, 0x7f800000 ;  /* 0x7f800000ff0c1424 */ /* 0x000fe200078e00ff */
[----:B0-----:R-:W-:Y:S01]  /*ca00*/  LOP3.LUT R211, R211, 0x1f, RZ, 0xc0, !PT ;  /* 0x0000001fd3d37812 */ /* 0x001fe200078ec0ff */
[C---:B------:R-:W-:Y:S02]  /*ca10*/  IMAD R143, R14.reuse, 0x8, R141 ;  /* 0x000000080e8f7824 */ /* 0x040fe400078e028d */
[----:B------:R-:W-:Y:S01]  /*ca20*/  FADD R78, R19, R22 ;  /* 0x00000016134e7221 */ /* 0x000fe20000000000 */
[----:B------:R-:W-:Y:S01]  /*ca30*/  FMUL R26, R43, R26 ;  /* 0x0000001a2b1a7220 */ /* 0x000fe20000400000 */
[C---:B------:R-:W-:Y:S01]  /*ca40*/  FSETP.NEU.AND P3, PT, R11.reuse, RZ, PT ;  /* 0x000000ff0b00720b */ /* 0x040fe20003f6d000 */
[----:B------:R-:W-:Y:S02]  /*ca50*/  IMAD R147, R14, 0x8, R143 ;  /* 0x000000080e937824 */ /* 0x000fe400078e028f */
[----:B------:R-:W-:Y:S01]  /*ca60*/  @P1 FFMA.FTZ R78, R11, R12, +INF ;  /* 0x7f8000000b4e1423 */ /* 0x000fe2000001000c */
[----:B------:R-:W-:Y:S01]  /*ca70*/  ISETP.GE.U32.AND P5, PT, R0, 0x7f800000, PT ;  /* 0x7f8000000000780c */ /* 0x000fe20003fa6070 */
[----:B------:R-:W-:Y:S01]  /*ca80*/  FMUL R24, R45, R24 ;  /* 0x000000182d187220 */ /* 0x000fe20000400000 */
[----:B------:R-:W-:-:S02]  /*ca90*/  IMAD R149, R14, 0x8, R147 ;  /* 0x000000080e957824 */ /* 0x000fc400078e0293 */
[----:B------:R-:W-:Y:S01]  /*caa0*/  FMUL R26, R43, R26 ;  /* 0x0000001a2b1a7220 */ /* 0x000fe20000400000 */
[----:B------:R-:W-:Y:S02]  /*cab0*/  @P6 IMAD.MOV.U32 R11, RZ, RZ, 0x7f800000 ;  /* 0x7f800000ff0b6424 */ /* 0x000fe400078e00ff */
[----:B------:R-:W-:Y:S01]  /*cac0*/  FFMA.FTZ R45, R45, 1.4426950216293334961, R24 ;  /* 0x3fb8aa3b2d2d7823 */ /* 0x000fe20000010018 */
[----:B------:R-:W-:Y:S02]  /*cad0*/  IMAD R151, R14, 0x8, R149 ;  /* 0x000000080e977824 */ /* 0x000fe400078e0295 */
[----:B------:R-:W-:Y:S01]  /*cae0*/  FFMA.FTZ R43, R43, 1.4426950216293334961, R26 ;  /* 0x3fb8aa3b2b2b7823 */ /* 0x000fe2000001001a */
[----:B-1----:R-:W-:Y:S02]  /*caf0*/  IMAD R207, R207, 0x20, R211 ;  /* 0x00000020cfcf7824 */ /* 0x002fe400078e02d3 */
[----:B------:R-:W-:Y:S01]  /*cb00*/  @P6 FFMA.FTZ R84, R10, R11, +INF ;  /* 0x7f8000000a546423 */ /* 0x000fe2000001000b */
[----:B------:R-:W-:-:S02]  /*cb10*/  IMAD R155, R14, 0x8, R151 ;  /* 0x000000080e9b7824 */ /* 0x000fc400078e0297 */
[----:B------:R-:W-:Y:S01]  /*cb20*/  FADD R76, R18, R45 ;  /* 0x0000002d124c7221 */ /* 0x000fe20000000000 */
[----:B------:R-:W-:Y:S01]  /*cb30*/  @P4 IMAD.MOV.U32 R19, RZ, RZ, 0x7f800000 ;  /* 0x7f800000ff134424 */ /* 0x000fe200078e00ff */
[----:B------:R-:W-:Y:S01]  /*cb40*/  FSETP.NEU.AND P1, PT, R8, RZ, PT ;  /* 0x000000ff0800720b */ /* 0x000fe20003f2d000 */
[----:B------:R-:W-:Y:S02]  /*cb50*/  IMAD R157, R14, 0x8, R155 ;  /* 0x000000080e9d7824 */ /* 0x000fe400078e029b */
[----:B------:R-:W-:Y:S01]  /*cb60*/  FADD R82, R20, R43 ;  /* 0x0000002b14527221 */ /* 0x000fe20000000000 */
[----:B------:R-:W-:Y:S01]  /*cb70*/  IMAD R11, R207, UR5, RZ ;  /* 0x00000005cf0b7c24 */ /* 0x000fe2000f8e02ff */
[----:B------:R-:W-:Y:S01]  /*cb80*/  USHF.R.S32.HI UR5, URZ, 0x1f, UR4 ;  /* 0x0000001f3f057899 */ /* 0x000fe20008011404 */
[----:B------:R-:W-:Y:S02]  /*cb90*/  IMAD R159, R14, 0x8, R157 ;  /* 0x000000080e9f7824 */ /* 0x000fe400078e029d */
[----:B------:R-:W-:Y:S01]  /*cba0*/  @P4 FFMA.FTZ R76, R8, R19, +INF ;  /* 0x7f800000084c4423 */ /* 0x000fe20000010013 */
[----:B------:R-:W-:Y:S01]  /*cbb0*/  @P5 IMAD.MOV.U32 R43, RZ, RZ, 0x7f800000 ;  /* 0x7f800000ff2b5424 */ /* 0x000fe200078e00ff */
[----:B--2---:R-:W-:Y:S01]  /*cbc0*/  IADD3 R162, P4, P6, R11, UR4, R48 ;  /* 0x000000040ba27c10 */ /* 0x004fe2000fe9e030 */
[----:B------:R-:W-:Y:S01]  /*cbd0*/  IMAD R161, R14, 0x8, R159 ;  /* 0x000000080ea17824 */ /* 0x000fe200078e029f */
[----:B------:R-:W-:Y:S01]  /*cbe0*/  SHF.R.S32.HI R8, RZ, 0x1f, R11 ;  /* 0x0000001fff087819 */ /* 0x000fe2000001140b */
[----:B------:R-:W-:Y:S01]  /*cbf0*/  @P5 FFMA.FTZ R82, R0, R43, +INF ;  /* 0x7f80000000525423 */ /* 0x000fe2000001002b */
[----:B------:R-:W-:Y:S01]  /*cc00*/  FSETP.NEU.AND P2, PT, R10, RZ, PT ;  /* 0x000000ff0a00720b */ /* 0x000fe20003f4d000 */
[----:B------:R-:W-:Y:S01]  /*cc10*/  IMAD R163, R14, 0x8, R161 ;  /* 0x000000080ea37824 */ /* 0x000fe200078e02a1 */
[----:B------:R-:W-:Y:S01]  /*cc20*/  IADD3.X R164, R8, UR5, R49, P4, P6 ;  /* 0x0000000508a47c10 */ /* 0x000fe2000a7ec431 */
[----:B------:R-:W-:Y:S01]  /*cc30*/  STS.64 [R30+UR9+0x2080], R100 ;  /* 0x002080641e007988 */ /* 0x000fe20008000a09 */
[----:B------:R-:W-:Y:S01]  /*cc40*/  PRMT R18, R117, 0x5210, R28 ;  /* 0x0000521075127816 */ /* 0x000fe2000000001c */
[----:B------:R-:W-:Y:S01]  /*cc50*/  IMAD R160, R14, 0x8, R163 ;  /* 0x000000080ea07824 */ /* 0x000fe200078e02a3 */
[----:B------:R-:W-:Y:S01]  /*cc60*/  PRMT R19, R121, 0x5210, R52 ;  /* 0x0000521079137816 */ /* 0x000fe20000000034 */
[----:B------:R-:W-:Y:S01]  /*cc70*/  ULDC UR4, c[0x0][0x27c] ;  /* 0x00009f0000047ab9 */ /* 0x000fe20000000800 */
[-C--:B------:R-:W-:Y:S01]  /*cc80*/  IADD3 R10, P4, R13, R162.reuse, RZ ;  /* 0x000000a20d0a7210 */ /* 0x080fe20007f9e0ff */
[----:B------:R-:W-:Y:S01]  /*cc90*/  UIMAD UR4, UR8, UR4, URZ ;  /* 0x00000004080472a4 */ /* 0x000fe2000f8e023f */
[-C--:B------:R-:W-:Y:S01]  /*cca0*/  IADD3 R12, P6, R15, R162.reuse, RZ ;  /* 0x000000a20f0c7210 */ /* 0x080fe20007fde0ff */
[----:B------:R0:W-:Y:S01]  /*ccb0*/  STS.64 [R30+UR9+0x2180], R18 ;  /* 0x002180121e007988 */ /* 0x0001e20008000a09 */
[----:B------:R-:W-:Y:S01]  /*ccc0*/  BAR.SYNC.DEFER_BLOCKING 0x0 ;  /* 0x0000000000007b1d */ /* 0x000fe20000010000 */
[----:B------:R-:W-:Y:S01]  /*ccd0*/  IADD3 R14, P5, R17, R162, RZ ;  /* 0x000000a2110e7210 */ /* 0x000fe20007fbe0ff */
[----:B------:R-:W-:Y:S01]  /*cce0*/  USHF.L.U32 UR6, UR4, 0x2, URZ ;  /* 0x0000000204067899 */ /* 0x000fe2000800063f */
[----:B------:R-:W-:Y:S01]  /*ccf0*/  LEA.HI.X.SX32 R11, R13, R164, 0x1, P4 ;  /* 0x000000a40d0b7211 */ /* 0x000fe200020f0eff */
[----:B------:R-:W-:Y:S01]  /*cd00*/  UIMAD.WIDE UR4, UR4, 0x4, URZ ;  /* 0x00000004040478a5 */ /* 0x000fe2000f8e023f */
[----:B------:R-:W-:-:S02]  /*cd10*/  IADD3 R16, P4, R21, R162, RZ ;  /* 0x000000a215107210 */ /* 0x000fc40007f9e0ff */
[----:B------:R-:W-:Y:S02]  /*cd20*/  LEA.HI.X.SX32 R13, R15, R164, 0x1, P6 ;  /* 0x000000a40f0d7211 */ /* 0x000fe400030f0eff */
[----:B0-----:R-:W-:Y:S02]  /*cd30*/  IADD3 R18, P6, R23, R162, RZ ;  /* 0x000000a217127210 */ /* 0x001fe40007fde0ff */
[----:B------:R-:W-:Y:S02]  /*cd40*/  LEA.HI.X.SX32 R15, R17, R164, 0x1, P5 ;  /* 0x000000a4110f7211 */ /* 0x000fe400028f0eff */
[----:B------:R-:W-:Y:S02]  /*cd50*/  IADD3 R20, P5, R25, R162, RZ ;  /* 0x000000a219147210 */ /* 0x000fe40007fbe0ff */
[----:B------:R-:W-:Y:S02]  /*cd60*/  LEA.HI.X.SX32 R17, R21, R164, 0x1, P4 ;  /* 0x000000a415117211 */ /* 0x000fe400020f0eff */
[----:B------:R-:W-:-:S02]  /*cd70*/  IADD3 R22, P4, R27, R162, RZ ;  /* 0x000000a21b167210 */ /* 0x000fc40007f9e0ff */
[----:B------:R-:W-:Y:S02]  /*cd80*/  LEA.HI.X.SX32 R19, R23, R164, 0x1, P6 ;  /* 0x000000a417137211 */ /* 0x000fe400030f0eff */
[----:B------:R-:W-:Y:S02]  /*cd90*/  IADD3 R24, P6, R29, R162, RZ ;  /* 0x000000a21d187210 */ /* 0x000fe40007fde0ff */
        /* <DEDUP_REMOVED lines=56> */
[-C--:B------:R-:W-:Y:S02]  /*d120*/  LEA.HI.X.SX32 R81, R87, R164.reuse, 0x1, P4 ;  /* 0x000000a457517211 */ /* 0x080fe400020f0eff */
[----:B------:R-:W-:-:S02]  /*d130*/  LEA.HI.X.SX32 R87, R89, R164, 0x1, P6 ;  /* 0x000000a459577211 */ /* 0x000fc400030f0eff */
[----:B------:R-:W-:Y:S02]  /*d140*/  IADD3 R90, P4, R93, R162, RZ ;  /* 0x000000a25d5a7210 */ /* 0x000fe40007f9e0ff */
[----:B------:R-:W-:Y:S02]  /*d150*/  LEA.HI.X.SX32 R89, R91, R164, 0x1, P5 ;  /* 0x000000a45b597211 */ /* 0x000fe400028f0eff */
[-C--:B------:R-:W-:Y:S02]  /*d160*/  IADD3 R100, P5, R99, R162.reuse, RZ ;  /* 0x000000a263647210 */ /* 0x080fe40007fbe0ff */
[----:B------:R-:W-:Y:S02]  /*d170*/  IADD3 R92, P6, R97, R162, RZ ;  /* 0x000000a2615c7210 */ /* 0x000fe40007fde0ff */
[----:B------:R-:W-:Y:S02]  /*d180*/  LEA.HI.X.SX32 R91, R93, R164, 0x1, P4 ;  /* 0x000000a45d5b7211 */ /* 0x000fe400020f0eff */
[----:B------:R-:W-:-:S02]  /*d190*/  IADD3 R98, P4, R103, R162, RZ ;  /* 0x000000a267627210 */ /* 0x000fc40007f9e0ff */
[-C--:B------:R-:W-:Y:S02]  /*d1a0*/  LEA.HI.X.SX32 R101, R99, R164.reuse, 0x1, P5 ;  /* 0x000000a463657211 */ /* 0x080fe400028f0eff */
[----:B------:R-:W-:Y:S02]  /*d1b0*/  LEA.HI.X.SX32 R93, R97, R164, 0x1, P6 ;  /* 0x000000a4615d7211 */ /* 0x000fe400030f0eff */
[-C--:B------:R-:W-:Y:S02]  /*d1c0*/  IADD3 R94, P5, R107, R162.reuse, RZ ;  /* 0x000000a26b5e7210 */ /* 0x080fe40007fbe0ff */
[----:B------:R-:W-:Y:S02]  /*d1d0*/  IADD3 R96, P6, R105, R162, RZ ;  /* 0x000000a269607210 */ /* 0x000fe40007fde0ff */
[----:B------:R-:W-:Y:S02]  /*d1e0*/  LEA.HI.X.SX32 R99, R103, R164, 0x1, P4 ;  /* 0x000000a467637211 */ /* 0x000fe400020f0eff */
[----:B------:R-:W-:-:S02]  /*d1f0*/  IADD3 R102, P4, R109, R162, RZ ;  /* 0x000000a26d667210 */ /* 0x000fc40007f9e0ff */
[-C--:B------:R-:W-:Y:S02]  /*d200*/  LEA.HI.X.SX32 R95, R107, R164.reuse, 0x1, P5 ;  /* 0x000000a46b5f7211 */ /* 0x080fe400028f0eff */
[----:B------:R-:W-:Y:S01]  /*d210*/  LEA.HI.X.SX32 R97, R105, R164, 0x1, P6 ;  /* 0x000000a469617211 */ /* 0x000fe200030f0eff */
[----:B------:R-:W-:Y:S01]  /*d220*/  LDS.64 R106, [R9+UR9+0x800] ;  /* 0x00080009096a7984 */ /* 0x000fe20008000a00 */
[-C--:B------:R-:W-:Y:S02]  /*d230*/  IADD3 R116, P5, R113, R162.reuse, RZ ;  /* 0x000000a271747210 */ /* 0x080fe40007fbe0ff */
[----:B------:R-:W-:Y:S02]  /*d240*/  IADD3 R104, P6, R111, R162, RZ ;  /* 0x000000a26f687210 */ /* 0x000fe40007fde0ff */
[----:B------:R-:W-:Y:S02]  /*d250*/  LEA.HI.X.SX32 R103, R109, R164, 0x1, P4 ;  /* 0x000000a46d677211 */ /* 0x000fe400020f0eff */
[----:B------:R-:W-:Y:S01]  /*d260*/  IADD3 R120, P4, R115, R162, RZ ;  /* 0x000000a273787210 */ /* 0x000fe20007f9e0ff */
[----:B------:R-:W-:Y:S01]  /*d270*/  LDS.64 R108, [R9+UR9+0x600] ;  /* 0x00060009096c7984 */ /* 0x000fe20008000a00 */
[----:B------:R-:W-:-:S02]  /*d280*/  LEA.HI.X.SX32 R117, R113, R164, 0x1, P5 ;  /* 0x000000a471757211 */ /* 0x000fc400028f0eff */
[----:B------:R-:W-:Y:S01]  /*d290*/  LEA.HI.X.SX32 R105, R111, R164, 0x1, P6 ;  /* 0x000000a46f697211 */ /* 0x000fe200030f0eff */
[----:B------:R-:W-:Y:S01]  /*d2a0*/  LDS.64 R112, [R9+UR9+0x200] ;  /* 0x0002000909707984 */ /* 0x000fe20008000a00 */
[-C--:B------:R-:W-:Y:S02]  /*d2b0*/  IADD3 R128, P5, R123, R162.reuse, RZ ;  /* 0x000000a27b807210 */ /* 0x080fe40007fbe0ff */
[----:B------:R-:W-:Y:S01]  /*d2c0*/  IADD3 R130, P6, R119, R162, RZ ;  /* 0x000000a277827210 */ /* 0x000fe20007fde0ff */
[----:B------:R-:W-:Y:S01]  /*d2d0*/  LDS.64 R110, [R9+UR9+0x400] ;  /* 0x00040009096e7984 */ /* 0x000fe20008000a00 */
[-C--:B------:R-:W-:Y:S02]  /*d2e0*/  LEA.HI.X.SX32 R121, R115, R164.reuse, 0x1, P4 ;  /* 0x000000a473797211 */ /* 0x080fe400020f0eff */
[----:B------:R-:W-:Y:S01]  /*d2f0*/  LEA.HI.X.SX32 R129, R123, R164, 0x1, P5 ;  /* 0x000000a47b817211 */ /* 0x000fe200028f0eff */
[----:B------:R-:W0:Y:S01]  /*d300*/  LDS.64 R114, [R9+UR9] ;  /* 0x0000000909727984 */ /* 0x000e220008000a00 */
[----:B------:R-:W-:-:S02]  /*d310*/  IADD3 R126, P4, R125, R162, RZ ;  /* 0x000000a27d7e7210 */ /* 0x000fc40007f9e0ff */
[----:B------:R-:W-:Y:S02]  /*d320*/  LEA.HI.X.SX32 R131, R119, R164, 0x1, P6 ;  /* 0x000000a477837211 */ /* 0x000fe400030f0eff */
[-C--:B------:R-:W-:Y:S01]  /*d330*/  IADD3 R122, P5, R135, R162.reuse, RZ ;  /* 0x000000a2877a7210 */ /* 0x080fe20007fbe0ff */
[----:B------:R-:W1:Y:S01]  /*d340*/  LDS.64 R118, [R9+UR9+0xa00] ;  /* 0x000a000909767984 */ /* 0x000e620008000a00 */
[----:B------:R-:W-:Y:S02]  /*d350*/  IADD3 R124, P6, R133, R162, RZ ;  /* 0x000000a2857c7210 */ /* 0x000fe40007fde0ff */
[-C--:B------:R-:W-:Y:S02]  /*d360*/  LEA.HI.X.SX32 R127, R125, R164.reuse, 0x1, P4 ;  /* 0x000000a47d7f7211 */ /* 0x080fe400020f0eff */
[-C--:B------:R-:W-:Y:S02]  /*d370*/  LEA.HI.X.SX32 R123, R135, R164.reuse, 0x1, P5 ;  /* 0x000000a4877b7211 */ /* 0x080fe400028f0eff */
[----:B------:R-:W-:Y:S01]  /*d380*/  LEA.HI.X.SX32 R125, R133, R164, 0x1, P6 ;  /* 0x000000a4857d7211 */ /* 0x000fe200030f0eff */
[----:B------:R-:W2:Y:S01]  /*d390*/  LDS.64 R134, [R9+UR9+0xc00] ;  /* 0x000c000909867984 */ /* 0x000ea20008000a00 */
[----:B------:R-:W-:-:S02]  /*d3a0*/  IADD3 R136, P4, R137, R162, RZ ;  /* 0x000000a289887210 */ /* 0x000fc40007f9e0ff */
[-C--:B------:R-:W-:Y:S01]  /*d3b0*/  IADD3 R138, P6, R139, R162.reuse, RZ ;  /* 0x000000a28b8a7210 */ /* 0x080fe20007fde0ff */
[----:B------:R-:W3:Y:S01]  /*d3c0*/  LDS.64 R132, [R9+UR9+0xe00] ;  /* 0x000e000909847984 */ /* 0x000ee20008000a00 */
        /* <DEDUP_REMOVED lines=19> */
[----:B0-----:R-:W-:Y:S02]  /*d500*/  PRMT R77, R114, 0x7770, RZ ;  /* 0x00007770724d7816 */ /* 0x001fe400000000ff */
[----:B------:R-:W-:Y:S02]  /*d510*/  PRMT R79, R112, 0x7770, RZ ;  /* 0x00007770704f7816 */ /* 0x000fe400000000ff */
[----:B------:R-:W-:Y:S01]  /*d520*/  LEA.HI.X.SX32 R155, R159, R164, 0x1, P4 ;  /* 0x000000a49f9b7211 */ /* 0x000fe200020f0eff */
[----:B------:R3:W-:Y:S01]  /*d530*/  STG.E.U8 desc[UR14][R10.64], R77 ;  /* 0x0000004d0a007986 */ /* 0x0007e2000c10110e */
[----:B------:R-:W-:-:S02]  /*d540*/  PRMT R83, R110, 0x7770, RZ ;  /* 0x000077706e537816 */ /* 0x000fc400000000ff */
[-C--:B------:R-:W-:Y:S01]  /*d550*/  LEA.HI.X.SX32 R159, R161, R164.reuse, 0x1, P6 ;  /* 0x000000a4a19f7211 */ /* 0x080fe200030f0eff */
[----:B------:R0:W-:Y:S01]  /*d560*/  STG.E.U8 desc[UR14][R12.64], R79 ;  /* 0x0000004f0c007986 */ /* 0x0001e2000c10110e */
[----:B------:R-:W-:Y:S02]  /*d570*/  PRMT R85, R108, 0x7770, RZ ;  /* 0x000077706c557816 */ /* 0x000fe400000000ff */
[----:B------:R-:W-:Y:S01]  /*d580*/  LEA.HI.X.SX32 R157, R163, R164, 0x1, P5 ;  /* 0x000000a4a39d7211 */ /* 0x000fe200028f0eff */
[----:B------:R4:W-:Y:S01]  /*d590*/  STG.E.U8 desc[UR14][R14.64], R83 ;  /* 0x000000530e007986 */ /* 0x0009e2000c10110e */
[----:B------:R-:W-:Y:S02]  /*d5a0*/  PRMT R161, R106, 0x7770, RZ ;  /* 0x000077706aa17816 */ /* 0x000fe400000000ff */
[----:B-1----:R-:W-:Y:S01]  /*d5b0*/  PRMT R163, R118, 0x7770, RZ ;  /* 0x0000777076a37816 */ /* 0x002fe200000000ff */
[----:B------:R1:W-:Y:S01]  /*d5c0*/  STG.E.U8 desc[UR14][R16.64], R85 ;  /* 0x0000005510007986 */ /* 0x0003e2000c10110e */
[----:B--2---:R-:W-:-:S02]  /*d5d0*/  PRMT R165, R134, 0x7770, RZ ;  /* 0x0000777086a57816 */ /* 0x004fc400000000ff */
[----:B---3--:R-:W-:Y:S01]  /*d5e0*/  PRMT R77, R132, 0x7770, RZ ;  /* 0x00007770844d7816 */ /* 0x008fe200000000ff */
[----:B------:R2:W-:Y:S01]  /*d5f0*/  STG.E.U8 desc[UR14][R18.64], R161 ;  /* 0x000000a112007986 */ /* 0x0005e2000c10110e */
[----:B------:R-:W-:Y:S02]  /*d600*/  PRMT R11, R114, 0x7771, RZ ;  /* 0x00007771720b7816 */ /* 0x000fe400000000ff */
[----:B0-----:R-:W-:Y:S01]  /*d610*/  PRMT R13, R112, 0x7771, RZ ;  /* 0x00007771700d7816 */ /* 0x001fe200000000ff */
[----:B------:R0:W-:Y:S01]  /*d620*/  STG.E.U8 desc[UR14][R20.64], R163 ;  /* 0x000000a314007986 */ /* 0x0001e2000c10110e */
[----:B----4-:R-:W-:Y:S02]  /*d630*/  PRMT R15, R110, 0x7771, RZ ;  /* 0x000077716e0f7816 */ /* 0x010fe400000000ff */
[----:B------:R-:W-:Y:S01]  /*d640*/  IADD3 R8, P4, R160, R162, RZ ;  /* 0x000000a2a0087210 */ /* 0x000fe20007f9e0ff */
[----:B------:R3:W-:Y:S01]  /*d650*/  STG.E.U8 desc[UR14][R22.64], R165 ;  /* 0x000000a516007986 */ /* 0x0007e2000c10110e */
[----:B-1----:R-:W-:-:S02]  /*d660*/  PRMT R17, R108, 0x7771, RZ ;  /* 0x000077716c117816 */ /* 0x002fc400000000ff */
[----:B------:R-:W-:Y:S01]  /*d670*/  LEA.HI.X.SX32 R9, R160, R164, 0x1, P4 ;  /* 0x000000a4a0097211 */ /* 0x000fe200020f0eff */
[----:B------:R1:W-:Y:S01]  /*d680*/  STG.E.U8 desc[UR14][R24.64], R77 ;  /* 0x0000004d18007986 */ /* 0x0003e2000c10110e */
[----:B--2---:R-:W-:Y:S02]  /*d690*/  PRMT R19, R106, 0x7771, RZ ;  /* 0x000077716a137816 */ /* 0x004fe400000000ff */
[----:B------:R-:W-:Y:S01]  /*d6a0*/  FSEL R84, R84, -INF , P2 ;  /* 0xff80000054547808 */ /* 0x000fe20001000000 */
[----:B------:R2:W-:Y:S01]  /*d6b0*/  STG.E.U8 desc[UR14][R26.64], R11 ;  /* 0x0000000b1a007986 */ /* 0x0005e2000c10110e */
[----:B0-----:R-:W-:Y:S02]  /*d6c0*/  PRMT R21, R118, 0x7771, RZ ;  /* 0x0000777176157816 */ /* 0x001fe400000000ff */
[----:B------:R-:W-:Y:S01]  /*d6d0*/  FSETP.NEU.AND P6, PT, R0, RZ, PT ;  /* 0x000000ff0000720b */ /* 0x000fe20003fcd000 */
[----:B------:R0:W-:Y:S01]  /*d6e0*/  STG.E.U8 desc[UR14][R28.64], R13 ;  /* 0x0000000d1c007986 */ /* 0x0001e2000c10110e */
[----:B---3--:R-:W-:Y:S01]  /*d6f0*/  PRMT R23, R134, 0x7771, RZ ;  /* 0x0000777186177816 */ /* 0x008fe200000000ff */
[----:B------:R-:W-:Y:S01]  /*d700*/  IMAD.HI R0, R207, 0x4, RZ ;  /* 0x00000004cf007827 */ /* 0x000fe200078e02ff */
[----:B------:R-:W-:Y:S01]  /*d710*/  FSEL R82, R82, -INF , P6 ;  /* 0xff80000052527808 */ /* 0x000fe20003000000 */
[----:B------:R3:W-:Y:S01]  /*d720*/  STG.E.U8 desc[UR14][R30.64], R15 ;  /* 0x0000000f1e007986 */ /* 0x0007e2000c10110e */
[----:B-1----:R-:W-:-:S02]  /*d730*/  PRMT R25, R132, 0x7771, RZ ;  /* 0x0000777184197816 */ /* 0x002fc400000000ff */
[----:B------:R-:W-:Y:S01]  /*d740*/  LOP3.LUT R7, R7, 0x70, RZ, 0xc0, !PT ;  /* 0x0000007007077812 */ /* 0x000fe200078ec0ff */
[----:B------:R1:W-:Y:S01]  /*d750*/  STG.E.U8 desc[UR14][R32.64], R17 ;  /* 0x0000001120007986 */ /* 0x0003e2000c10110e */
[----:B--2---:R-:W-:-:S03]  /*d760*/  PRMT R11, R114, 0x7772, RZ ;  /* 0x00007772720b7816 */ /* 0x004fc600000000ff */
[----:B------:R2:W-:Y:S01]  /*d770*/  STG.E.U8 desc[UR14][R34.64], R19 ;  /* 0x0000001322007986 */ /* 0x0005e2000c10110e */
[----:B0-----:R-:W-:-:S03]  /*d780*/  PRMT R13, R112, 0x7772, RZ ;  /* 0x00007772700d7816 */ /* 0x001fc600000000ff */
[----:B------:R0:W-:Y:S01]  /*d790*/  STG.E.U8 desc[UR14][R36.64], R21 ;  /* 0x0000001524007986 */ /* 0x0001e2000c10110e */
[----:B---3--:R-:W-:-:S03]  /*d7a0*/  PRMT R15, R110, 0x7772, RZ ;  /* 0x000077726e0f7816 */ /* 0x008fc600000000ff */
[----:B------:R3:W-:Y:S01]  /*d7b0*/  STG.E.U8 desc[UR14][R38.64], R23 ;  /* 0x0000001726007986 */ /* 0x0007e2000c10110e */
[----:B-1----:R-:W-:-:S03]  /*d7c0*/  PRMT R17, R108, 0x7772, RZ ;  /* 0x000077726c117816 */ /* 0x002fc600000000ff */
        /* <DEDUP_REMOVED lines=57> */
[C---:B--2---:R-:W-:Y:S02]  /*db60*/  PRMT R11, R115.reuse, 0x7772, RZ ;  /* 0x00007772730b7816 */ /* 0x044fe400000000ff */
[----:B------:R-:W-:Y:S01]  /*db70*/  PRMT R115, R115, 0x7773, RZ ;  /* 0x0000777373737816 */ /* 0x000fe200000000ff */
[----:B------:R2:W-:Y:S01]  /*db80*/  STG.E.U8 desc[UR14][R116.64], R19 ;  /* 0x0000001374007986 */ /* 0x0005e2000c10110e */
[C---:B0-----:R-:W-:Y:S02]  /*db90*/  PRMT R13, R113.reuse, 0x7772, RZ ;  /* 0x00007772710d7816 */ /* 0x041fe400000000ff */
[----:B------:R-:W-:Y:S01]  /*dba0*/  PRMT R113, R113, 0x7773, RZ ;  /* 0x0000777371717816 */ /* 0x000fe200000000ff */
[----:B------:R0:W-:Y:S01]  /*dbb0*/  STG.E.U8 desc[UR14][R120.64], R21 ;  /* 0x0000001578007986 */ /* 0x0001e2000c10110e */
[C---:B---3--:R-:W-:Y:S02]  /*dbc0*/  PRMT R15, R111.reuse, 0x7772, RZ ;  /* 0x000077726f0f7816 */ /* 0x048fe400000000ff */
[----:B------:R-:W-:Y:S01]  /*dbd0*/  PRMT R111, R111, 0x7773, RZ ;  /* 0x000077736f6f7816 */ /* 0x000fe200000000ff */
[----:B------:R3:W-:Y:S01]  /*dbe0*/  STG.E.U8 desc[UR14][R130.64], R23 ;  /* 0x0000001782007986 */ /* 0x0007e2000c10110e */
[----:B-1----:R-:W-:-:S02]  /*dbf0*/  PRMT R17, R109, 0x7772, RZ ;  /* 0x000077726d117816 */ /* 0x002fc400000000ff */
[----:B------:R-:W-:Y:S01]  /*dc00*/  PRMT R109, R109, 0x7773, RZ ;  /* 0x000077736d6d7816 */ /* 0x000fe200000000ff */
[----:B------:R-:W-:Y:S01]  /*dc10*/  STG.E.U8 desc[UR14][R128.64], R25 ;  /* 0x0000001980007986 */ /* 0x000fe2000c10110e */
[C---:B--2---:R-:W-:Y:S02]  /*dc20*/  PRMT R19, R107.reuse, 0x7772, RZ ;  /* 0x000077726b137816 */ /* 0x044fe400000000ff */
[----:B------:R-:W-:Y:S01]  /*dc30*/  PRMT R107, R107, 0x7773, RZ ;  /* 0x000077736b6b7816 */ /* 0x000fe200000000ff */
[----:B------:R1:W-:Y:S01]  /*dc40*/  STG.E.U8 desc[UR14][R126.64], R11 ;  /* 0x0000000b7e007986 */ /* 0x0003e2000c10110e */
[C---:B0-----:R-:W-:Y:S02]  /*dc50*/  PRMT R21, R119.reuse, 0x7772, RZ ;  /* 0x0000777277157816 */ /* 0x041fe400000000ff */
[----:B------:R-:W-:Y:S01]  /*dc60*/  PRMT R119, R119, 0x7773, RZ ;  /* 0x0000777377777816 */ /* 0x000fe200000000ff */
[----:B------:R0:W-:Y:S01]  /*dc70*/  STG.E.U8 desc[UR14][R124.64], R13 ;  /* 0x0000000d7c007986 */ /* 0x0001e2000c10110e */
[----:B---3--:R-:W-:-:S02]  /*dc80*/  PRMT R23, R135, 0x7772, RZ ;  /* 0x0000777287177816 */ /* 0x008fc400000000ff */
[----:B------:R-:W-:Y:S01]  /*dc90*/  PRMT R135, R135, 0x7773, RZ ;  /* 0x0000777387877816 */ /* 0x000fe200000000ff */
[----:B------:R2:W-:Y:S01]  /*dca0*/  STG.E.U8 desc[UR14][R122.64], R15 ;  /* 0x0000000f7a007986 */ /* 0x0005e2000c10110e */
[----:B-1----:R-:W-:-:S03]  /*dcb0*/  PRMT R11, R133, 0x7772, RZ ;  /* 0x00007772850b7816 */ /* 0x002fc600000000ff */
[----:B------:R1:W-:Y:S01]  /*dcc0*/  STG.E.U8 desc[UR14][R136.64], R17 ;  /* 0x0000001188007986 */ /* 0x0003e2000c10110e */
[----:B------:R-:W-:Y:S01]  /*dcd0*/  PRMT R133, R133, 0x7773, RZ ;  /* 0x0000777385857816 */ /* 0x000fe200000000ff */
[----:B0-----:R-:W-:Y:S02]  /*dce0*/  FFMA R13, R84, 0.69314718246459960938, R3 ;  /* 0x3f317218540d7823 */ /* 0x001fe40000000003 */
[----:B------:R-:W-:Y:S01]  /*dcf0*/  STG.E.U8 desc[UR14][R138.64], R19 ;  /* 0x000000138a007986 */ /* 0x000fe2000c10110e */
[----:B------:R-:W-:Y:S01]  /*dd00*/  FSEL R3, R76, -INF , P1 ;  /* 0xff8000004c037808 */ /* 0x000fe20000800000 */
[----:B--2---:R-:W-:Y:S02]  /*dd10*/  FFMA R15, R82, 0.69314718246459960938, R5 ;  /* 0x3f317218520f7823 */ /* 0x004fe40000000005 */
[----:B------:R-:W-:Y:S02]  /*dd20*/  STG.E.U8 desc[UR14][R140.64], R21 ;  /* 0x000000158c007986 */ /* 0x000fe4000c10110e */
[----:B------:R-:W-:Y:S01]  /*dd30*/  FFMA R14, R3, 0.69314718246459960938, R4 ;  /* 0x3f317218030e7823 */ /* 0x000fe20000000004 */
[----:B------:R-:W-:Y:S01]  /*dd40*/  IMAD.SHL.U32 R3, R207, 0x4, RZ ;  /* 0x00000004cf037824 */ /* 0x000fe200078e00ff */
[----:B------:R-:W-:Y:S01]  /*dd50*/  STG.E.U8 desc[UR14][R144.64], R23 ;  /* 0x0000001790007986 */ /* 0x000fe2000c10110e */
[----:B-1----:R-:W0:Y:S03]  /*dd60*/  LDC.64 R16, c[0x0][0x230] ;  /* 0x00008c00ff107b82 */ /* 0x002e260000000a00 */
[----:B------:R1:W-:Y:S04]  /*dd70*/  STG.E.U8 desc[UR14][R142.64], R11 ;  /* 0x0000000b8e007986 */ /* 0x0003e8000c10110e */
[----:B------:R2:W-:Y:S04]  /*dd80*/  STG.E.U8 desc[UR14][R152.64], R115 ;  /* 0x0000007398007986 */ /* 0x0005e8000c10110e */
[----:B------:R2:W-:Y:S04]  /*dd90*/  STG.E.U8 desc[UR14][R150.64], R113 ;  /* 0x0000007196007986 */ /* 0x0005e8000c10110e */
[----:B------:R2:W-:Y:S01]  /*dda0*/  STG.E.U8 desc[UR14][R148.64], R111 ;  /* 0x0000006f94007986 */ /* 0x0005e2000c10110e */
[----:B-1----:R-:W-:-:S03]  /*ddb0*/  FSEL R11, R78, -INF , P3 ;  /* 0xff8000004e0b7808 */ /* 0x002fc60001800000 */
[----:B------:R2:W-:Y:S02]  /*ddc0*/  STG.E.U8 desc[UR14][R146.64], R109 ;  /* 0x0000006d92007986 */ /* 0x0005e4000c10110e */
[----:B------:R-:W-:Y:S02]  /*ddd0*/  FFMA R12, R11, 0.69314718246459960938, R2 ;  /* 0x3f3172180b0c7823 */ /* 0x000fe40000000002 */
[----:B------:R2:W-:Y:S01]  /*dde0*/  STG.E.U8 desc[UR14][R154.64], R107 ;  /* 0x0000006b9a007986 */ /* 0x0005e2000c10110e */
[----:B0-----:R-:W-:-:S03]  /*ddf0*/  IADD3 R2, P1, P2, R3, UR6, R16 ;  /* 0x0000000603027c10 */ /* 0x001fc6000fa3e010 */
[----:B------:R2:W-:Y:S01]  /*de00*/  STG.E.U8 desc[UR14][R158.64], R119 ;  /* 0x000000779e007986 */ /* 0x0005e2000c10110e */
[----:B------:R-:W-:-:S03]  /*de10*/  IADD3.X R3, R0, UR5, R17, P1, P2 ;  /* 0x0000000500037c10 */ /* 0x000fc60008fe4411 */
[----:B------:R2:W-:Y:S04]  /*de20*/  STG.E.U8 desc[UR14][R156.64], R135 ;  /* 0x000000879c007986 */ /* 0x0005e8000c10110e */
[----:B------:R2:W-:Y:S01]  /*de30*/  STG.E.U8 desc[UR14][R8.64], R133 ;  /* 0x0000008508007986 */ /* 0x0005e2000c10110e */
[----:B------:R-:W-:Y:S06]  /*de40*/  BAR.SYNC.DEFER_BLOCKING 0x0 ;  /* 0x0000000000007b1d */ /* 0x000fec0000010000 */
[----:B------:R2:W-:Y:S02]  /*de50*/  STS.128 [R7+UR9], R12 ;  /* 0x0000000c07007988 */ /* 0x0005e40008000c09 */
[----:B------:R-:W-:Y:S06]  /*de60*/  BAR.SYNC.DEFER_BLOCKING 0x0 ;  /* 0x0000000000007b1d */ /* 0x000fec0000010000 */
[----:B------:R-:W-:Y:S05]  /*de70*/  @P0 EXIT ;  /* 0x000000000000094d */ /* 0x000fea0003800000 */
[----:B------:R-:W0:Y:S04]  /*de80*/  LDS R5, [R6] ;  /* 0x0000000006057984 */ /* 0x000e280000000800 */
[----:B0-----:R-:W-:Y:S01]  /*de90*/  STG.E desc[UR14][R2.64], R5 ;  /* 0x0000000502007986 */ /* 0x001fe2000c10190e */
[----:B------:R-:W-:Y:S05]  /*dea0*/  EXIT ;  /* 0x000000000000794d */ /* 0x000fea0003800000 */
.L_x_2:
[----:B------:R-:W-:-:S00]  /*deb0*/  BRA `(.L_x_2) ;  /* 0xfffffffc00fc7947 */ /* 0x000fc0000383ffff */
[----:B------:R-:W-:-:S00]  /*dec0*/  NOP ;  /* 0x0000000000007918 */ /* 0x000fc00000000000 */
        /* <DEDUP_REMOVED lines=11> */
.L_x_3:


//--------------------- .nv.global.init           --------------------------
	.section	.nv.global.init,"aw",@progbits
.nv.global.init:
	.type		_$_str,@object
	.size		_$_str,(.L_0 - _$_str)
_$_str:
        /*0000*/ 	.byte	0x5f, 0x5f, 0x43, 0x55, 0x44, 0x41, 0x5f, 0x46, 0x54, 0x5a, 0x00
.L_0:


//--------------------- .nv.shared.attn_fwd       --------------------------
	.section	.nv.shared.attn_fwd,"aw",@nobits
	.sectionflags	@""
	.align	16
	.zero		1024


//--------------------- .nv.shared.reserved.0     --------------------------
	.section	.nv.shared.reserved.0,"aw",@nobits
	.weak		__nv_reservedSMEM_offset_0_alias
	.size		__nv_reservedSMEM_offset_0_alias, 0, 0
	.other		__nv_reservedSMEM_offset_0_alias,@"STO_CUDA_RESERVED_SHARED STV_DEFAULT"
__nv_reservedSMEM_offset_0_alias:
	.zero		0


//--------------------- .nv.constant0.attn_fwd    --------------------------
	.section	.nv.constant0.attn_fwd,"a",@progbits
	.sectionflags	@""
	.align	4
.nv.constant0.attn_fwd:
	.zero		664


//--------------------- SYMBOLS --------------------------

	.type		.nv.reservedSmem.offset0,@object
	.size		.nv.reservedSmem.offset0,0x4
